// auto-generated by cutlass_sweep.gemm — config: {"arch": "sm_90", "cluster_m": 2, "cluster_n": 1, "dtype": "bf16", "stages": 4, "tile_k": 128, "tile_m": 256, "tile_n": 256}
#include "cutlass/cutlass.h"
#include "cutlass/gemm/collective/collective_builder.hpp"
#include "cutlass/gemm/device/gemm_universal_adapter.h"
#include "cutlass/gemm/kernel/gemm_universal.hpp"
#include "cutlass/epilogue/collective/collective_builder.hpp"

using ElemA = cutlass::bfloat16_t;
using ElemB = cutlass::bfloat16_t;
using ElemCD = cutlass::bfloat16_t;
using Acc  = float;
using TileShape    = cute::Shape<cute::_256, cute::_256, cute::_128>;
using ClusterShape = cute::Shape<cute::_2, cute::_1, cute::_1>;

using CollectiveEpilogue = typename cutlass::epilogue::collective::CollectiveBuilder<
    cutlass::arch::Sm90, cutlass::arch::OpClassTensorOp,
    TileShape, ClusterShape,
    cutlass::epilogue::collective::EpilogueTileAuto,
    Acc, Acc,
    ElemCD, cutlass::layout::RowMajor, 128 / cutlass::sizeof_bits<ElemCD>::value,
    ElemCD, cutlass::layout::RowMajor, 128 / cutlass::sizeof_bits<ElemCD>::value,
    cutlass::epilogue::collective::EpilogueScheduleAuto
  >::CollectiveOp;

using CollectiveMainloop = typename cutlass::gemm::collective::CollectiveBuilder<
    cutlass::arch::Sm90, cutlass::arch::OpClassTensorOp,
    ElemA, cutlass::layout::RowMajor, 128 / cutlass::sizeof_bits<ElemA>::value,
    ElemB, cutlass::layout::ColumnMajor, 128 / cutlass::sizeof_bits<ElemB>::value,
    Acc,
    TileShape, ClusterShape,
    cutlass::gemm::collective::StageCount<4>,
    cutlass::gemm::collective::KernelScheduleAuto
  >::CollectiveOp;

using GemmKernel = cutlass::gemm::kernel::GemmUniversal<
    cute::Shape<int,int,int,int>,
    CollectiveMainloop,
    CollectiveEpilogue
>;
using Gemm = cutlass::gemm::device::GemmUniversalAdapter<GemmKernel>;

// Force the device kernel symbol into the cubin without needing a host main.
auto* _anchor = &cutlass::device_kernel<GemmKernel>;


// ===== COMPILED SASS (sm_90a) =====

	.target	sm_90a

	.elftype	@"ET_EXEC"


//--------------------- .note.nv.tkinfo           --------------------------
	.section	.note.nv.tkinfo,"",@"SHT_NOTE"
	.sectionflags	@"SHF_NOTE_NV_TKINFO"
	.tkinfo
        /*0018*/ 	.word	0x00000002
        /*0030*/ 	.string	""
        /*0030*/ 	.string	"ptxas"
        /*0030*/ 	.string	"Cuda compilation tools, release 13.0, V13.0.88"
        /*0030*/ 	.string	"Build cuda_13.0.r13.0/compiler.36424714_0"
        /*0030*/ 	.string	"-arch sm_90a -m 64 "



//--------------------- .note.nv.cuinfo           --------------------------
	.section	.note.nv.cuinfo,"",@"SHT_NOTE"
	.sectionflags	@"SHF_NOTE_NV_CUINFO"
        /*0018*/ 	.short	0x0002
        /*001a*/ 	.short	0x005a
        /*001c*/ 	.short	0x0082
	.zero		2


//--------------------- .nv.info                  --------------------------
	.section	.nv.info,"",@"SHT_CUDA_INFO"
	.align	4


	//----- nvinfo : EIATTR_REGCOUNT
	.align		4
        /*0000*/ 	.byte	0x04, 0x2f
        /*0002*/ 	.short	(.L_15 - .L_14)
	.align		4
.L_14:
        /*0004*/ 	.word	index@(_ZN7cutlass13device_kernelINS_4gemm6kernel13GemmUniversalIN4cute5tupleIJiiiiEEENS1_10collective13CollectiveMmaINS1_34MainloopSm90TmaGmmaWarpSpecializedILi4ENS5_IJNS4_1CILi2EEENSA_ILi1EEESC_EEENS1_35KernelTmaWarpSpecializedCooperativeEEENS5_IJNSA_ILi256EEESG_NSA_ILi128EEEEEENS_10bfloat16_tENS5_IJlSC_lEEESJ_SK_NS4_8TiledMMAINS4_8MMA_AtomIJNS4_4SM904GMMA28MMA_64x256x16_F32BF16BF16_SSILNSO_5MajorE0ELSQ_0ELNSO_7ScaleInE1ELSR_1EEEEEENS4_6LayoutISD_NS5_IJSC_NSA_ILi0EEESV_EEEEENS5_IJNS4_10UnderscoreESY_SY_EEEEENS4_13SM90_TMA_LOADENS4_14ComposedLayoutINS4_7SwizzleILi3ELi4ELi3EEENS4_18smem_ptr_flag_bitsILi16EEENSU_INS5_IJNSA_ILi8EEENSA_ILi64EEEEEENS5_IJS18_SC_EEEEEEEvNS4_8identityENS4_23SM90_TMA_LOAD_MULTICASTES1C_vS1D_EENS_8epilogue10collective6detail29Sm90TmaWarpSpecializedAdapterINS1H_15DefaultEpilogueISJ_SK_SK_NS1G_6thread17LinearCombinationISJ_Li1EffLNS1L_9ScaleType4KindE0ELNS_15FloatRoundStyleE2ESJ_EENS1_15EpilogueDefaultEEEEEvvEEEEvNT_6ParamsE)
        /*0008*/ 	.word	0x000000a8


	//----- nvinfo : EIATTR_FRAME_SIZE
	.align		4
.L_15:
        /*000c*/ 	.byte	0x04, 0x11
        /*000e*/ 	.short	(.L_17 - .L_16)
	.align		4
.L_16:
        /*0010*/ 	.word	index@(_ZN7cutlass13device_kernelINS_4gemm6kernel13GemmUniversalIN4cute5tupleIJiiiiEEENS1_10collective13CollectiveMmaINS1_34MainloopSm90TmaGmmaWarpSpecializedILi4ENS5_IJNS4_1CILi2EEENSA_ILi1EEESC_EEENS1_35KernelTmaWarpSpecializedCooperativeEEENS5_IJNSA_ILi256EEESG_NSA_ILi128EEEEEENS_10bfloat16_tENS5_IJlSC_lEEESJ_SK_NS4_8TiledMMAINS4_8MMA_AtomIJNS4_4SM904GMMA28MMA_64x256x16_F32BF16BF16_SSILNSO_5MajorE0ELSQ_0ELNSO_7ScaleInE1ELSR_1EEEEEENS4_6LayoutISD_NS5_IJSC_NSA_ILi0EEESV_EEEEENS5_IJNS4_10UnderscoreESY_SY_EEEEENS4_13SM90_TMA_LOADENS4_14ComposedLayoutINS4_7SwizzleILi3ELi4ELi3EEENS4_18smem_ptr_flag_bitsILi16EEENSU_INS5_IJNSA_ILi8EEENSA_ILi64EEEEEENS5_IJS18_SC_EEEEEEEvNS4_8identityENS4_23SM90_TMA_LOAD_MULTICASTES1C_vS1D_EENS_8epilogue10collective6detail29Sm90TmaWarpSpecializedAdapterINS1H_15DefaultEpilogueISJ_SK_SK_NS1G_6thread17LinearCombinationISJ_Li1EffLNS1L_9ScaleType4KindE0ELNS_15FloatRoundStyleE2ESJ_EENS1_15EpilogueDefaultEEEEEvvEEEEvNT_6ParamsE)
        /*0014*/ 	.word	0x00000cf8


	//----- nvinfo : EIATTR_MIN_STACK_SIZE
	.align		4
.L_17:
        /*0018*/ 	.byte	0x04, 0x12
        /*001a*/ 	.short	(.L_19 - .L_18)
	.align		4
.L_18:
        /*001c*/ 	.word	index@(_ZN7cutlass13device_kernelINS_4gemm6kernel13GemmUniversalIN4cute5tupleIJiiiiEEENS1_10collective13CollectiveMmaINS1_34MainloopSm90TmaGmmaWarpSpecializedILi4ENS5_IJNS4_1CILi2EEENSA_ILi1EEESC_EEENS1_35KernelTmaWarpSpecializedCooperativeEEENS5_IJNSA_ILi256EEESG_NSA_ILi128EEEEEENS_10bfloat16_tENS5_IJlSC_lEEESJ_SK_NS4_8TiledMMAINS4_8MMA_AtomIJNS4_4SM904GMMA28MMA_64x256x16_F32BF16BF16_SSILNSO_5MajorE0ELSQ_0ELNSO_7ScaleInE1ELSR_1EEEEEENS4_6LayoutISD_NS5_IJSC_NSA_ILi0EEESV_EEEEENS5_IJNS4_10UnderscoreESY_SY_EEEEENS4_13SM90_TMA_LOADENS4_14ComposedLayoutINS4_7SwizzleILi3ELi4ELi3EEENS4_18smem_ptr_flag_bitsILi16EEENSU_INS5_IJNSA_ILi8EEENSA_ILi64EEEEEENS5_IJS18_SC_EEEEEEEvNS4_8identityENS4_23SM90_TMA_LOAD_MULTICASTES1C_vS1D_EENS_8epilogue10collective6detail29Sm90TmaWarpSpecializedAdapterINS1H_15DefaultEpilogueISJ_SK_SK_NS1G_6thread17LinearCombinationISJ_Li1EffLNS1L_9ScaleType4KindE0ELNS_15FloatRoundStyleE2ESJ_EENS1_15EpilogueDefaultEEEEEvvEEEEvNT_6ParamsE)
        /*0020*/ 	.word	0x00000cf8
.L_19:


//--------------------- .nv.compat                --------------------------
	.section	.nv.compat,"",@"SHT_CUDA_COMPAT_INFO"
	.align	4
        /*0000*/ 	.byte	0x02, 0x09, 0x01, 0x00, 0x02, 0x02, 0x04, 0x00, 0x02, 0x05, 0x05, 0x00, 0x03, 0x07, 0x01, 0x01
        /*0010*/ 	.byte	0x02, 0x03, 0x01, 0x00, 0x02, 0x06, 0x01, 0x00, 0x04, 0x0b, 0x08, 0x00, 0x00, 0x00, 0x00, 0x00
        /*0020*/ 	.byte	0x00, 0x00, 0x00, 0x00


//--------------------- .nv.info._ZN7cutlass13device_kernelINS_4gemm6kernel13GemmUniversalIN4cute5tupleIJiiiiEEENS1_10collective13CollectiveMmaINS1_34MainloopSm90TmaGmmaWarpSpecializedILi4ENS5_IJNS4_1CILi2EEENSA_ILi1EEESC_EEENS1_35KernelTmaWarpSpecializedCooperativeEEENS5_IJNSA_ILi256EEESG_NSA_ILi128EEEEEENS_10bfloat16_tENS5_IJlSC_lEEESJ_SK_NS4_8TiledMMAINS4_8MMA_AtomIJNS4_4SM904GMMA28MMA_64x256x16_F32BF16BF16_SSILNSO_5MajorE0ELSQ_0ELNSO_7ScaleInE1ELSR_1EEEEEENS4_6LayoutISD_NS5_IJSC_NSA_ILi0EEESV_EEEEENS5_IJNS4_10UnderscoreESY_SY_EEEEENS4_13SM90_TMA_LOADENS4_14ComposedLayoutINS4_7SwizzleILi3ELi4ELi3EEENS4_18smem_ptr_flag_bitsILi16EEENSU_INS5_IJNSA_ILi8EEENSA_ILi64EEEEEENS5_IJS18_SC_EEEEEEEvNS4_8identityENS4_23SM90_TMA_LOAD_MULTICASTES1C_vS1D_EENS_8epilogue10collective6detail29Sm90TmaWarpSpecializedAdapterINS1H_15DefaultEpilogueISJ_SK_SK_NS1G_6thread17LinearCombinationISJ_Li1EffLNS1L_9ScaleType4KindE0ELNS_15FloatRoundStyleE2ESJ_EENS1_15EpilogueDefaultEEEEEvvEEEEvNT_6ParamsE --------------------------
	.section	.nv.info._ZN7cutlass13device_kernelINS_4gemm6kernel13GemmUniversalIN4cute5tupleIJiiiiEEENS1_10collective13CollectiveMmaINS1_34MainloopSm90TmaGmmaWarpSpecializedILi4ENS5_IJNS4_1CILi2EEENSA_ILi1EEESC_EEENS1_35KernelTmaWarpSpecializedCooperativeEEENS5_IJNSA_ILi256EEESG_NSA_ILi128EEEEEENS_10bfloat16_tENS5_IJlSC_lEEESJ_SK_NS4_8TiledMMAINS4_8MMA_AtomIJNS4_4SM904GMMA28MMA_64x256x16_F32BF16BF16_SSILNSO_5MajorE0ELSQ_0ELNSO_7ScaleInE1ELSR_1EEEEEENS4_6LayoutISD_NS5_IJSC_NSA_ILi0EEESV_EEEEENS5_IJNS4_10UnderscoreESY_SY_EEEEENS4_13SM90_TMA_LOADENS4_14ComposedLayoutINS4_7SwizzleILi3ELi4ELi3EEENS4_18smem_ptr_flag_bitsILi16EEENSU_INS5_IJNSA_ILi8EEENSA_ILi64EEEEEENS5_IJS18_SC_EEEEEEEvNS4_8identityENS4_23SM90_TMA_LOAD_MULTICASTES1C_vS1D_EENS_8epilogue10collective6detail29Sm90TmaWarpSpecializedAdapterINS1H_15DefaultEpilogueISJ_SK_SK_NS1G_6thread17LinearCombinationISJ_Li1EffLNS1L_9ScaleType4KindE0ELNS_15FloatRoundStyleE2ESJ_EENS1_15EpilogueDefaultEEEEEvvEEEEvNT_6ParamsE,"",@"SHT_CUDA_INFO"
	.sectionflags	@""
	.align	4


	//----- nvinfo : EIATTR_CUDA_API_VERSION
	.align		4
        /*0000*/ 	.byte	0x04, 0x37
        /*0002*/ 	.short	(.L_21 - .L_20)
.L_20:
        /*0004*/ 	.word	0x00000082


	//----- nvinfo : EIATTR_KPARAM_INFO
	.align		4
.L_21:
        /*0008*/ 	.byte	0x04, 0x17
        /*000a*/ 	.short	(.L_23 - .L_22)
.L_22:
        /*000c*/ 	.word	0x00000000
        /*0010*/ 	.short	0x0000
        /*0012*/ 	.short	0x0070
        /*0014*/ 	.byte	0x00, 0xf0, 0x01, 0x10


	//----- nvinfo : EIATTR_SPARSE_MMA_MASK
	.align		4
.L_23:
        /*0018*/ 	.byte	0x03, 0x50
        /*001a*/ 	.short	0x0000


	//----- nvinfo : EIATTR_MAXREG_COUNT
	.align		4
        /*001c*/ 	.byte	0x03, 0x1b
        /*001e*/ 	.short	0x00a8


	//----- nvinfo : EIATTR_NUM_BARRIERS
	.align		4
        /*0020*/ 	.byte	0x02, 0x4c
        /*0022*/ 	.byte	0x01
	.zero		1


	//----- nvinfo : EIATTR_EXTERNS
	.align		4
        /*0024*/ 	.byte	0x04, 0x0f
        /*0026*/ 	.short	(.L_25 - .L_24)


	//   ....[0]....
	.align		4
.L_24:
        /*0028*/ 	.word	index@(__assertfail)


	//----- nvinfo : EIATTR_ANNOTATIONS
	.align		4
.L_25:
        /*002c*/ 	.byte	0x04, 0x55
        /*002e*/ 	.short	(.L_27 - .L_26)


	//   ....[0]....
.L_26:
        /*0030*/ 	.word	0x00000001
        /*0034*/ 	.byte	0x00, 0x0a, 0x00, 0x00, 0x01, 0x00, 0x00, 0x00, 0x10, 0x0a, 0x00, 0x00, 0x01, 0x00, 0x00, 0x00
        /* <DEDUP_REMOVED lines=1385> */
        /*56d4*/ 	.byte	0x40, 0x31, 0x02, 0x00, 0x01, 0x00, 0x00, 0x00, 0x60, 0x31, 0x02, 0x00


	//----- nvinfo : EIATTR_MERCURY_ISA_VERSION
	.align		4
.L_27:
        /*56e0*/ 	.byte	0x03, 0x5f
        /*56e2*/ 	.short	0x0101


	//----- nvinfo : EIATTR_INT_WARP_WIDE_INSTR_OFFSETS
	.align		4
        /*56e4*/ 	.byte	0x04, 0x31
        /*56e6*/ 	.short	(.L_29 - .L_28)


	//   ....[0]....
.L_28:
        /*56e8*/ 	.word	0x00000580


	//   ....[1]....
        /*56ec*/ 	.word	0x00000590


	//   ....[2]....
        /*56f0*/ 	.word	0x00000700


	//   ....[3]....
        /*56f4*/ 	.word	0x00010fa0


	//----- nvinfo : EIATTR_COOP_GROUP_MASK_REGIDS
	.align		4
.L_29:
        /*56f8*/ 	.byte	0x04, 0x29
        /*56fa*/ 	.short	(.L_31 - .L_30)


	//   ....[0]....
.L_30:
        /*56fc*/ 	.word	0xffffffff


	//   ....[1]....
        /*5700*/ 	.word	0xffffffff


	//   ....[2]....
        /*5704*/ 	.word	0xffffffff


	//   ....[3]....
        /*5708*/ 	.word	0xffffffff


	//   ....[4]....
        /*570c*/ 	.word	0xffffffff


	//   ....[5]....
        /*5710*/ 	.word	0xffffffff


	//----- nvinfo : EIATTR_COOP_GROUP_INSTR_OFFSETS
	.align		4
.L_31:
        /*5714*/ 	.byte	0x04, 0x28
        /*5716*/ 	.short	(.L_33 - .L_32)


	//   ....[0]....
.L_32:
        /*5718*/ 	.word	0x00000070


	//   ....[1]....
        /*571c*/ 	.word	0x00000080


	//   ....[2]....
        /*5720*/ 	.word	0x000001a0


	//   ....[3]....
        /*5724*/ 	.word	0x000003d0


	//   ....[4]....
        /*5728*/ 	.word	0x00000840


	//   ....[5]....
        /*572c*/ 	.word	0x00001410


	//----- nvinfo : EIATTR_REG_RECONFIG
	.align		4
.L_33:
        /*5730*/ 	.byte	0x01, 0x54
	.zero		2


	//----- nvinfo : EIATTR_SYSCALL_OFFSETS
	.align		4
        /*5734*/ 	.byte	0x04, 0x46
        /*5736*/ 	.short	(.L_35 - .L_34)


	//   ....[0]....
.L_34:
        /*5738*/ 	.word	0x000015c0


	//----- nvinfo : EIATTR_MBARRIER_INSTR_OFFSETS
	.align		4
.L_35:
        /*573c*/ 	.byte	0x04, 0x39
        /*573e*/ 	.short	(.L_37 - .L_36)


	//   ....[0]....
.L_36:
        /*5740*/ 	.word	0x00000320
        /*5744*/ 	.word	0x000000ff
        /*5748*/ 	.word	0x00000000
        /*574c*/ 	.short	0x0100
        /*574e*/ 	.byte	0x08
	.zero		1


	//   ....[1]....
        /*5750*/ 	.word	0x00000330
        /*5754*/ 	.word	0x000000ff
        /*5758*/ 	.word	0x00000020
        /*575c*/ 	.short	0x0100
        /*575e*/ 	.byte	0x08
	.zero		1


	//   ....[2]....
        /*5760*/ 	.word	0x00000340
        /*5764*/ 	.word	0x000000ff
        /*5768*/ 	.word	0x00000008
        /*576c*/ 	.short	0x0100
        /*576e*/ 	.byte	0x08
	.zero		1


	//   ....[3]....
        /*5770*/ 	.word	0x00000350
        /*5774*/ 	.word	0x000000ff
        /*5778*/ 	.word	0x00000028
        /*577c*/ 	.short	0x0100
        /*577e*/ 	.byte	0x08
	.zero		1


	//   ....[4]....
        /*5780*/ 	.word	0x00000360
        /*5784*/ 	.word	0x000000ff
        /*5788*/ 	.word	0x00000010
        /*578c*/ 	.short	0x0100
        /*578e*/ 	.byte	0x08
	.zero		1


	//   ....[5]....
        /*5790*/ 	.word	0x00000370
        /*5794*/ 	.word	0x000000ff
        /*5798*/ 	.word	0x00000030
        /*579c*/ 	.short	0x0100
        /*579e*/ 	.byte	0x08
	.zero		1


	//   ....[6]....
        /*57a0*/ 	.word	0x00000380
        /*57a4*/ 	.word	0x000000ff
        /*57a8*/ 	.word	0x00000018
        /*57ac*/ 	.short	0x0100
        /*57ae*/ 	.byte	0x08
	.zero		1


	//   ....[7]....
        /*57b0*/ 	.word	0x00000390
        /*57b4*/ 	.word	0x000000ff
        /*57b8*/ 	.word	0x00000038
        /*57bc*/ 	.short	0x0100
        /*57be*/ 	.byte	0x08
	.zero		1


	//   ....[8]....
        /*57c0*/ 	.word	0x00000770
        /*57c4*/ 	.word	0x000000ff
        /*57c8*/ 	.word	0x00000050
        /*57cc*/ 	.short	0x0100
        /*57ce*/ 	.byte	0x06
	.zero		1


	//   ....[9]....
        /*57d0*/ 	.word	0x000007a0
        /*57d4*/ 	.word	0x000000ff
        /*57d8*/ 	.word	0x00000058
        /*57dc*/ 	.short	0x0100
        /*57de*/ 	.byte	0x06
	.zero		1


	//   ....[10]....
        /*57e0*/ 	.word	0x000016a0
        /*57e4*/ 	.word	0x00000004
        /*57e8*/ 	.word	0x00000000
        /*57ec*/ 	.short	0x010a
        /*57ee*/ 	.byte	0x3f
	.zero		1


	//   ....[11]....
        /*57f0*/ 	.word	0x000016e0
        /*57f4*/ 	.word	0x00000004
        /*57f8*/ 	.word	0x00000000
        /*57fc*/ 	.short	0x010a
        /*57fe*/ 	.byte	0x3f
	.zero		1


	//   ....[12]....
        /*5800*/ 	.word	0x00008d20
        /*5804*/ 	.word	0x00000003
        /*5808*/ 	.word	0x00000000
        /*580c*/ 	.short	0x010a
        /*580e*/ 	.byte	0x3f
	.zero		1


	//   ....[13]....
        /*5810*/ 	.word	0x00008d60
        /*5814*/ 	.word	0x00000003
        /*5818*/ 	.word	0x00000000
        /*581c*/ 	.short	0x010a
        /*581e*/ 	.byte	0x3f
	.zero		1


	//   ....[14]....
        /*5820*/ 	.word	0x00010e20
        /*5824*/ 	.word	0x00000003
        /*5828*/ 	.word	0x00000000
        /*582c*/ 	.short	0x0101
        /*582e*/ 	.byte	0x3f
	.zero		1


	//   ....[15]....
        /*5830*/ 	.word	0x00011030
        /*5834*/ 	.word	0x00000000
        /*5838*/ 	.word	0x00000000
        /*583c*/ 	.short	0x0101
        /*583e*/ 	.byte	0x3f
	.zero		1


	//   ....[16]....
        /*5840*/ 	.word	0x00022c00
        /*5844*/ 	.word	0x0000000f
        /*5848*/ 	.word	0x00000020
        /*584c*/ 	.short	0x010a
        /*584e*/ 	.byte	0x3f
	.zero		1


	//   ....[17]....
        /*5850*/ 	.word	0x000230d0
        /*5854*/ 	.word	0x00000002
        /*5858*/ 	.word	0x00000058
        /*585c*/ 	.short	0x0101
        /*585e*/ 	.byte	0x3f
	.zero		1


	//   ....[18]....
        /*5860*/ 	.word	0x00023860
        /*5864*/ 	.word	0x00000005
        /*5868*/ 	.word	0x00000000
        /*586c*/ 	.short	0x010a
        /*586e*/ 	.byte	0x3f
	.zero		1


	//   ....[19]....
        /*5870*/ 	.word	0x000238f0
        /*5874*/ 	.word	0x00000005
        /*5878*/ 	.word	0x00000000
        /*587c*/ 	.short	0x010a
        /*587e*/ 	.byte	0x3f
	.zero		1


	//   ....[20]....
        /*5880*/ 	.word	0x00023980
        /*5884*/ 	.word	0x00000005
        /*5888*/ 	.word	0x00000000
        /*588c*/ 	.short	0x010a
        /*588e*/ 	.byte	0x3f
	.zero		1


	//   ....[21]....
        /*5890*/ 	.word	0x00023a10
        /*5894*/ 	.word	0x00000003
        /*5898*/ 	.word	0x00000000
        /*589c*/ 	.short	0x010a
        /*589e*/ 	.byte	0x3f
	.zero		1


	//   ....[22]....
        /*58a0*/ 	.word	0x00023a70
        /*58a4*/ 	.word	0x00000004
        /*58a8*/ 	.word	0x00000000
        /*58ac*/ 	.short	0x010a
        /*58ae*/ 	.byte	0x3f
	.zero		1


	//   ....[23]....
        /*58b0*/ 	.word	0x00023ac0
        /*58b4*/ 	.word	0x00000003
        /*58b8*/ 	.word	0x00000000
        /*58bc*/ 	.short	0x010a
        /*58be*/ 	.byte	0x3f
	.zero		1


	//   ....[24]....
        /*58c0*/ 	.word	0x00023b90
        /*58c4*/ 	.word	0x0000000f
        /*58c8*/ 	.word	0x00000020
        /*58cc*/ 	.short	0x010a
        /*58ce*/ 	.byte	0x3f
	.zero		1


	//   ....[25]....
        /*58d0*/ 	.word	0x00023c60
        /*58d4*/ 	.word	0x00000005
        /*58d8*/ 	.word	0x00000000
        /*58dc*/ 	.short	0x010a
        /*58de*/ 	.byte	0x3f
	.zero		1


	//   ....[26]....
        /*58e0*/ 	.word	0x00023cb0
        /*58e4*/ 	.word	0x00000005
        /*58e8*/ 	.word	0x00000000
        /*58ec*/ 	.short	0x010a
        /*58ee*/ 	.byte	0x3f
	.zero		1


	//   ....[27]....
        /*58f0*/ 	.word	0x00023d00
        /*58f4*/ 	.word	0x00000005
        /*58f8*/ 	.word	0x00000000
        /*58fc*/ 	.short	0x010a
        /*58fe*/ 	.byte	0x3f
	.zero		1


	//----- nvinfo : EIATTR_NUM_MBARRIERS
	.align		4
.L_37:
        /*5900*/ 	.byte	0x03, 0x38
        /*5902*/ 	.short	0x000a


	//----- nvinfo : EIATTR_EXIT_INSTR_OFFSETS
	.align		4
        /*5904*/ 	.byte	0x04, 0x1c
        /*5906*/ 	.short	(.L_39 - .L_38)


	//   ....[0]....
.L_38:
        /*5908*/ 	.word	0x00000aa0


	//   ....[1]....
        /*590c*/ 	.word	0x00001330


	//   ....[2]....
        /*5910*/ 	.word	0x00022270


	//   ....[3]....
        /*5914*/ 	.word	0x00022890


	//   ....[4]....
        /*5918*/ 	.word	0x00023a60


	//----- nvinfo : EIATTR_MAX_THREADS
	.align		4
.L_39:
        /*591c*/ 	.byte	0x04, 0x05
        /*591e*/ 	.short	(.L_41 - .L_40)
.L_40:
        /*5920*/ 	.word	0x00000180
        /*5924*/ 	.word	0x00000001
        /*5928*/ 	.word	0x00000001


	//----- nvinfo : EIATTR_CRS_STACK_SIZE
	.align		4
.L_41:
        /*592c*/ 	.byte	0x04, 0x1e
        /*592e*/ 	.short	(.L_43 - .L_42)
.L_42:
        /*5930*/ 	.word	0x00000000


	//----- nvinfo : EIATTR_CBANK_PARAM_SIZE
	.align		4
.L_43:
        /*5934*/ 	.byte	0x03, 0x19
        /*5936*/ 	.short	0x0470


	//----- nvinfo : EIATTR_PARAM_CBANK
	.align		4
        /*5938*/ 	.byte	0x04, 0x0a
        /*593a*/ 	.short	(.L_45 - .L_44)
	.align		4
.L_44:
        /*593c*/ 	.word	index@(.nv.constant0._ZN7cutlass13device_kernelINS_4gemm6kernel13GemmUniversalIN4cute5tupleIJiiiiEEENS1_10collective13CollectiveMmaINS1_34MainloopSm90TmaGmmaWarpSpecializedILi4ENS5_IJNS4_1CILi2EEENSA_ILi1EEESC_EEENS1_35KernelTmaWarpSpecializedCooperativeEEENS5_IJNSA_ILi256EEESG_NSA_ILi128EEEEEENS_10bfloat16_tENS5_IJlSC_lEEESJ_SK_NS4_8TiledMMAINS4_8MMA_AtomIJNS4_4SM904GMMA28MMA_64x256x16_F32BF16BF16_SSILNSO_5MajorE0ELSQ_0ELNSO_7ScaleInE1ELSR_1EEEEEENS4_6LayoutISD_NS5_IJSC_NSA_ILi0EEESV_EEEEENS5_IJNS4_10UnderscoreESY_SY_EEEEENS4_13SM90_TMA_LOADENS4_14ComposedLayoutINS4_7SwizzleILi3ELi4ELi3EEENS4_18smem_ptr_flag_bitsILi16EEENSU_INS5_IJNSA_ILi8EEENSA_ILi64EEEEEENS5_IJS18_SC_EEEEEEEvNS4_8identityENS4_23SM90_TMA_LOAD_MULTICASTES1C_vS1D_EENS_8epilogue10collective6detail29Sm90TmaWarpSpecializedAdapterINS1H_15DefaultEpilogueISJ_SK_SK_NS1G_6thread17LinearCombinationISJ_Li1EffLNS1L_9ScaleType4KindE0ELNS_15FloatRoundStyleE2ESJ_EENS1_15EpilogueDefaultEEEEEvvEEEEvNT_6ParamsE)
        /*5940*/ 	.short	0x0210
        /*5942*/ 	.short	0x0470


	//----- nvinfo : EIATTR_SW_WAR
	.align		4
.L_45:
        /*5944*/ 	.byte	0x04, 0x36
        /*5946*/ 	.short	(.L_47 - .L_46)
.L_46:
        /*5948*/ 	.word	0x00000008
.L_47:


//--------------------- .nv.callgraph             --------------------------
	.section	.nv.callgraph,"",@"SHT_CUDA_CALLGRAPH"
	.align	4
	.sectionentsize	8
	.align		4
        /*0000*/ 	.word	0x00000000
	.align		4
        /*0004*/ 	.word	0xffffffff
	.align		4
        /*0008*/ 	.word	index@(_ZN7cutlass13device_kernelINS_4gemm6kernel13GemmUniversalIN4cute5tupleIJiiiiEEENS1_10collective13CollectiveMmaINS1_34MainloopSm90TmaGmmaWarpSpecializedILi4ENS5_IJNS4_1CILi2EEENSA_ILi1EEESC_EEENS1_35KernelTmaWarpSpecializedCooperativeEEENS5_IJNSA_ILi256EEESG_NSA_ILi128EEEEEENS_10bfloat16_tENS5_IJlSC_lEEESJ_SK_NS4_8TiledMMAINS4_8MMA_AtomIJNS4_4SM904GMMA28MMA_64x256x16_F32BF16BF16_SSILNSO_5MajorE0ELSQ_0ELNSO_7ScaleInE1ELSR_1EEEEEENS4_6LayoutISD_NS5_IJSC_NSA_ILi0EEESV_EEEEENS5_IJNS4_10UnderscoreESY_SY_EEEEENS4_13SM90_TMA_LOADENS4_14ComposedLayoutINS4_7SwizzleILi3ELi4ELi3EEENS4_18smem_ptr_flag_bitsILi16EEENSU_INS5_IJNSA_ILi8EEENSA_ILi64EEEEEENS5_IJS18_SC_EEEEEEEvNS4_8identityENS4_23SM90_TMA_LOAD_MULTICASTES1C_vS1D_EENS_8epilogue10collective6detail29Sm90TmaWarpSpecializedAdapterINS1H_15DefaultEpilogueISJ_SK_SK_NS1G_6thread17LinearCombinationISJ_Li1EffLNS1L_9ScaleType4KindE0ELNS_15FloatRoundStyleE2ESJ_EENS1_15EpilogueDefaultEEEEEvvEEEEvNT_6ParamsE)
	.align		4
        /*000c*/ 	.word	index@(__assertfail)
	.align		4
        /*0010*/ 	.word	0x00000000
	.align		4
        /*0014*/ 	.word	0xfffffffe
	.align		4
        /*0018*/ 	.word	0x00000000
	.align		4
        /*001c*/ 	.word	0xfffffffd
	.align		4
        /*0020*/ 	.word	0x00000000
	.align		4
        /*0024*/ 	.word	0xfffffffc


//--------------------- .nv.constant4             --------------------------
	.section	.nv.constant4,"a",@progbits
	.align	8
	.align		8
.nv.constant4:
        /*0000*/ 	.dword	__assertfail
	.align		8
        /*0008*/ 	.dword	__unnamed_1
	.align		8
        /*0010*/ 	.dword	_ZN39_INTERNAL_3b049ef3_4_k_cu_eec85982_37344cuda3std3__45__cpo5beginE
	.align		8
        /*0018*/ 	.dword	_ZN39_INTERNAL_3b049ef3_4_k_cu_eec85982_37344cuda3std3__45__cpo3endE
	.align		8
        /*0020*/ 	.dword	_ZN39_INTERNAL_3b049ef3_4_k_cu_eec85982_37344cuda3std3__45__cpo6cbeginE
	.align		8
        /*0028*/ 	.dword	_ZN39_INTERNAL_3b049ef3_4_k_cu_eec85982_37344cuda3std3__45__cpo4cendE
	.align		8
        /*0030*/ 	.dword	_ZN39_INTERNAL_3b049ef3_4_k_cu_eec85982_37344cuda3std3__441_GLOBAL__N__3b049ef3_4_k_cu_eec85982_37346ignoreE
	.align		8
        /*0038*/ 	.dword	_ZN39_INTERNAL_3b049ef3_4_k_cu_eec85982_37344cuda3std3__419piecewise_constructE
	.align		8
        /*0040*/ 	.dword	_ZN39_INTERNAL_3b049ef3_4_k_cu_eec85982_37344cuda3std3__48in_placeE
	.align		8
        /*0048*/ 	.dword	_ZN39_INTERNAL_3b049ef3_4_k_cu_eec85982_37344cuda3std6ranges3__45__cpo4swapE
	.align		8
        /*0050*/ 	.dword	_ZN39_INTERNAL_3b049ef3_4_k_cu_eec85982_37344cuda3std6ranges3__45__cpo9iter_moveE
	.align		8
        /*0058*/ 	.dword	_ZN39_INTERNAL_3b049ef3_4_k_cu_eec85982_37344cute7productE
	.align		8
        /*0060*/ 	.dword	_ZN39_INTERNAL_3b049ef3_4_k_cu_eec85982_37344cute1_E
	.align		8
        /*0068*/ 	.dword	$str$22
	.align		8
        /*0070*/ 	.dword	$str$23


//--------------------- .text._ZN7cutlass13device_kernelINS_4gemm6kernel13GemmUniversalIN4cute5tupleIJiiiiEEENS1_10collective13CollectiveMmaINS1_34MainloopSm90TmaGmmaWarpSpecializedILi4ENS5_IJNS4_1CILi2EEENSA_ILi1EEESC_EEENS1_35KernelTmaWarpSpecializedCooperativeEEENS5_IJNSA_ILi256EEESG_NSA_ILi128EEEEEENS_10bfloat16_tENS5_IJlSC_lEEESJ_SK_NS4_8TiledMMAINS4_8MMA_AtomIJNS4_4SM904GMMA28MMA_64x256x16_F32BF16BF16_SSILNSO_5MajorE0ELSQ_0ELNSO_7ScaleInE1ELSR_1EEEEEENS4_6LayoutISD_NS5_IJSC_NSA_ILi0EEESV_EEEEENS5_IJNS4_10UnderscoreESY_SY_EEEEENS4_13SM90_TMA_LOADENS4_14ComposedLayoutINS4_7SwizzleILi3ELi4ELi3EEENS4_18smem_ptr_flag_bitsILi16EEENSU_INS5_IJNSA_ILi8EEENSA_ILi64EEEEEENS5_IJS18_SC_EEEEEEEvNS4_8identityENS4_23SM90_TMA_LOAD_MULTICASTES1C_vS1D_EENS_8epilogue10collective6detail29Sm90TmaWarpSpecializedAdapterINS1H_15DefaultEpilogueISJ_SK_SK_NS1G_6thread17LinearCombinationISJ_Li1EffLNS1L_9ScaleType4KindE0ELNS_15FloatRoundStyleE2ESJ_EENS1_15EpilogueDefaultEEEEEvvEEEEvNT_6ParamsE --------------------------
	.section	.text._ZN7cutlass13device_kernelINS_4gemm6kernel13GemmUniversalIN4cute5tupleIJiiiiEEENS1_10collective13CollectiveMmaINS1_34MainloopSm90TmaGmmaWarpSpecializedILi4ENS5_IJNS4_1CILi2EEENSA_ILi1EEESC_EEENS1_35KernelTmaWarpSpecializedCooperativeEEENS5_IJNSA_ILi256EEESG_NSA_ILi128EEEEEENS_10bfloat16_tENS5_IJlSC_lEEESJ_SK_NS4_8TiledMMAINS4_8MMA_AtomIJNS4_4SM904GMMA28MMA_64x256x16_F32BF16BF16_SSILNSO_5MajorE0ELSQ_0ELNSO_7ScaleInE1ELSR_1EEEEEENS4_6LayoutISD_NS5_IJSC_NSA_ILi0EEESV_EEEEENS5_IJNS4_10UnderscoreESY_SY_EEEEENS4_13SM90_TMA_LOADENS4_14ComposedLayoutINS4_7SwizzleILi3ELi4ELi3EEENS4_18smem_ptr_flag_bitsILi16EEENSU_INS5_IJNSA_ILi8EEENSA_ILi64EEEEEENS5_IJS18_SC_EEEEEEEvNS4_8identityENS4_23SM90_TMA_LOAD_MULTICASTES1C_vS1D_EENS_8epilogue10collective6detail29Sm90TmaWarpSpecializedAdapterINS1H_15DefaultEpilogueISJ_SK_SK_NS1G_6thread17LinearCombinationISJ_Li1EffLNS1L_9ScaleType4KindE0ELNS_15FloatRoundStyleE2ESJ_EENS1_15EpilogueDefaultEEEEEvvEEEEvNT_6ParamsE,"ax",@progbits
	.align	128
.text._ZN7cutlass13device_kernelINS_4gemm6kernel13GemmUniversalIN4cute5tupleIJiiiiEEENS1_10collective13CollectiveMmaINS1_34MainloopSm90TmaGmmaWarpSpecializedILi4ENS5_IJNS4_1CILi2EEENSA_ILi1EEESC_EEENS1_35KernelTmaWarpSpecializedCooperativeEEENS5_IJNSA_ILi256EEESG_NSA_ILi128EEEEEENS_10bfloat16_tENS5_IJlSC_lEEESJ_SK_NS4_8TiledMMAINS4_8MMA_AtomIJNS4_4SM904GMMA28MMA_64x256x16_F32BF16BF16_SSILNSO_5MajorE0ELSQ_0ELNSO_7ScaleInE1ELSR_1EEEEEENS4_6LayoutISD_NS5_IJSC_NSA_ILi0EEESV_EEEEENS5_IJNS4_10UnderscoreESY_SY_EEEEENS4_13SM90_TMA_LOADENS4_14ComposedLayoutINS4_7SwizzleILi3ELi4ELi3EEENS4_18smem_ptr_flag_bitsILi16EEENSU_INS5_IJNSA_ILi8EEENSA_ILi64EEEEEENS5_IJS18_SC_EEEEEEEvNS4_8identityENS4_23SM90_TMA_LOAD_MULTICASTES1C_vS1D_EENS_8epilogue10collective6detail29Sm90TmaWarpSpecializedAdapterINS1H_15DefaultEpilogueISJ_SK_SK_NS1G_6thread17LinearCombinationISJ_Li1EffLNS1L_9ScaleType4KindE0ELNS_15FloatRoundStyleE2ESJ_EENS1_15EpilogueDefaultEEEEEvvEEEEvNT_6ParamsE:
        .type           _ZN7cutlass13device_kernelINS_4gemm6kernel13GemmUniversalIN4cute5tupleIJiiiiEEENS1_10collective13CollectiveMmaINS1_34MainloopSm90TmaGmmaWarpSpecializedILi4ENS5_IJNS4_1CILi2EEENSA_ILi1EEESC_EEENS1_35KernelTmaWarpSpecializedCooperativeEEENS5_IJNSA_ILi256EEESG_NSA_ILi128EEEEEENS_10bfloat16_tENS5_IJlSC_lEEESJ_SK_NS4_8TiledMMAINS4_8MMA_AtomIJNS4_4SM904GMMA28MMA_64x256x16_F32BF16BF16_SSILNSO_5MajorE0ELSQ_0ELNSO_7ScaleInE1ELSR_1EEEEEENS4_6LayoutISD_NS5_IJSC_NSA_ILi0EEESV_EEEEENS5_IJNS4_10UnderscoreESY_SY_EEEEENS4_13SM90_TMA_LOADENS4_14ComposedLayoutINS4_7SwizzleILi3ELi4ELi3EEENS4_18smem_ptr_flag_bitsILi16EEENSU_INS5_IJNSA_ILi8EEENSA_ILi64EEEEEENS5_IJS18_SC_EEEEEEEvNS4_8identityENS4_23SM90_TMA_LOAD_MULTICASTES1C_vS1D_EENS_8epilogue10collective6detail29Sm90TmaWarpSpecializedAdapterINS1H_15DefaultEpilogueISJ_SK_SK_NS1G_6thread17LinearCombinationISJ_Li1EffLNS1L_9ScaleType4KindE0ELNS_15FloatRoundStyleE2ESJ_EENS1_15EpilogueDefaultEEEEEvvEEEEvNT_6ParamsE,@function
        .size           _ZN7cutlass13device_kernelINS_4gemm6kernel13GemmUniversalIN4cute5tupleIJiiiiEEENS1_10collective13CollectiveMmaINS1_34MainloopSm90TmaGmmaWarpSpecializedILi4ENS5_IJNS4_1CILi2EEENSA_ILi1EEESC_EEENS1_35KernelTmaWarpSpecializedCooperativeEEENS5_IJNSA_ILi256EEESG_NSA_ILi128EEEEEENS_10bfloat16_tENS5_IJlSC_lEEESJ_SK_NS4_8TiledMMAINS4_8MMA_AtomIJNS4_4SM904GMMA28MMA_64x256x16_F32BF16BF16_SSILNSO_5MajorE0ELSQ_0ELNSO_7ScaleInE1ELSR_1EEEEEENS4_6LayoutISD_NS5_IJSC_NSA_ILi0EEESV_EEEEENS5_IJNS4_10UnderscoreESY_SY_EEEEENS4_13SM90_TMA_LOADENS4_14ComposedLayoutINS4_7SwizzleILi3ELi4ELi3EEENS4_18smem_ptr_flag_bitsILi16EEENSU_INS5_IJNSA_ILi8EEENSA_ILi64EEEEEENS5_IJS18_SC_EEEEEEEvNS4_8identityENS4_23SM90_TMA_LOAD_MULTICASTES1C_vS1D_EENS_8epilogue10collective6detail29Sm90TmaWarpSpecializedAdapterINS1H_15DefaultEpilogueISJ_SK_SK_NS1G_6thread17LinearCombinationISJ_Li1EffLNS1L_9ScaleType4KindE0ELNS_15FloatRoundStyleE2ESJ_EENS1_15EpilogueDefaultEEEEEvvEEEEvNT_6ParamsE,(.L_x_579 - _ZN7cutlass13device_kernelINS_4gemm6kernel13GemmUniversalIN4cute5tupleIJiiiiEEENS1_10collective13CollectiveMmaINS1_34MainloopSm90TmaGmmaWarpSpecializedILi4ENS5_IJNS4_1CILi2EEENSA_ILi1EEESC_EEENS1_35KernelTmaWarpSpecializedCooperativeEEENS5_IJNSA_ILi256EEESG_NSA_ILi128EEEEEENS_10bfloat16_tENS5_IJlSC_lEEESJ_SK_NS4_8TiledMMAINS4_8MMA_AtomIJNS4_4SM904GMMA28MMA_64x256x16_F32BF16BF16_SSILNSO_5MajorE0ELSQ_0ELNSO_7ScaleInE1ELSR_1EEEEEENS4_6LayoutISD_NS5_IJSC_NSA_ILi0EEESV_EEEEENS5_IJNS4_10UnderscoreESY_SY_EEEEENS4_13SM90_TMA_LOADENS4_14ComposedLayoutINS4_7SwizzleILi3ELi4ELi3EEENS4_18smem_ptr_flag_bitsILi16EEENSU_INS5_IJNSA_ILi8EEENSA_ILi64EEEEEENS5_IJS18_SC_EEEEEEEvNS4_8identityENS4_23SM90_TMA_LOAD_MULTICASTES1C_vS1D_EENS_8epilogue10collective6detail29Sm90TmaWarpSpecializedAdapterINS1H_15DefaultEpilogueISJ_SK_SK_NS1G_6thread17LinearCombinationISJ_Li1EffLNS1L_9ScaleType4KindE0ELNS_15FloatRoundStyleE2ESJ_EENS1_15EpilogueDefaultEEEEEvvEEEEvNT_6ParamsE)
        .other          _ZN7cutlass13device_kernelINS_4gemm6kernel13GemmUniversalIN4cute5tupleIJiiiiEEENS1_10collective13CollectiveMmaINS1_34MainloopSm90TmaGmmaWarpSpecializedILi4ENS5_IJNS4_1CILi2EEENSA_ILi1EEESC_EEENS1_35KernelTmaWarpSpecializedCooperativeEEENS5_IJNSA_ILi256EEESG_NSA_ILi128EEEEEENS_10bfloat16_tENS5_IJlSC_lEEESJ_SK_NS4_8TiledMMAINS4_8MMA_AtomIJNS4_4SM904GMMA28MMA_64x256x16_F32BF16BF16_SSILNSO_5MajorE0ELSQ_0ELNSO_7ScaleInE1ELSR_1EEEEEENS4_6LayoutISD_NS5_IJSC_NSA_ILi0EEESV_EEEEENS5_IJNS4_10UnderscoreESY_SY_EEEEENS4_13SM90_TMA_LOADENS4_14ComposedLayoutINS4_7SwizzleILi3ELi4ELi3EEENS4_18smem_ptr_flag_bitsILi16EEENSU_INS5_IJNSA_ILi8EEENSA_ILi64EEEEEENS5_IJS18_SC_EEEEEEEvNS4_8identityENS4_23SM90_TMA_LOAD_MULTICASTES1C_vS1D_EENS_8epilogue10collective6detail29Sm90TmaWarpSpecializedAdapterINS1H_15DefaultEpilogueISJ_SK_SK_NS1G_6thread17LinearCombinationISJ_Li1EffLNS1L_9ScaleType4KindE0ELNS_15FloatRoundStyleE2ESJ_EENS1_15EpilogueDefaultEEEEEvvEEEEvNT_6ParamsE,@"STO_CUDA_ENTRY STV_DEFAULT"
_ZN7cutlass13device_kernelINS_4gemm6kernel13GemmUniversalIN4cute5tupleIJiiiiEEENS1_10collective13CollectiveMmaINS1_34MainloopSm90TmaGmmaWarpSpecializedILi4ENS5_IJNS4_1CILi2EEENSA_ILi1EEESC_EEENS1_35KernelTmaWarpSpecializedCooperativeEEENS5_IJNSA_ILi256EEESG_NSA_ILi128EEEEEENS_10bfloat16_tENS5_IJlSC_lEEESJ_SK_NS4_8TiledMMAINS4_8MMA_AtomIJNS4_4SM904GMMA28MMA_64x256x16_F32BF16BF16_SSILNSO_5MajorE0ELSQ_0ELNSO_7ScaleInE1ELSR_1EEEEEENS4_6LayoutISD_NS5_IJSC_NSA_ILi0EEESV_EEEEENS5_IJNS4_10UnderscoreESY_SY_EEEEENS4_13SM90_TMA_LOADENS4_14ComposedLayoutINS4_7SwizzleILi3ELi4ELi3EEENS4_18smem_ptr_flag_bitsILi16EEENSU_INS5_IJNSA_ILi8EEENSA_ILi64EEEEEENS5_IJS18_SC_EEEEEEEvNS4_8identityENS4_23SM90_TMA_LOAD_MULTICASTES1C_vS1D_EENS_8epilogue10collective6detail29Sm90TmaWarpSpecializedAdapterINS1H_15DefaultEpilogueISJ_SK_SK_NS1G_6thread17LinearCombinationISJ_Li1EffLNS1L_9ScaleType4KindE0ELNS_15FloatRoundStyleE2ESJ_EENS1_15EpilogueDefaultEEEEEvvEEEEvNT_6ParamsE:
[----:B------:R-:W0:Y:S02]  /*0000*/  LDC R1, c[0x0][0x28] ;  /* 0x00000a00ff017b82 */ /* 0x000e240000000800 */
[----:B0-----:R-:W-:Y:S01]  /*0010*/  VIADD R1, R1, 0xfffff308 ;  /* 0xfffff30801017836 */ /* 0x001fe20000000000 */
[----:B------:R-:W0:Y:S01]  /*0020*/  S2R R4, SR_TID.X ;  /* 0x0000000000047919 */ /* 0x000e220000002100 */
[----:B------:R-:W-:Y:S01]  /*0030*/  ELECT P0, URZ, PT ;  /* 0x00000000003f782f */ /* 0x000fe20003800000 */
[----:B------:R-:W-:Y:S01]  /*0040*/  BSSY B0, `(.L_x_0) ;  /* 0x0000015000007945 */ /* 0x000fe20003800000 */
[--C-:B0-----:R-:W-:Y:S02]  /*0050*/  SHF.R.U32.HI R0, RZ, 0x5, R4.reuse ;  /* 0x00000005ff007819 */ /* 0x101fe40000011604 */
[----:B------:R-:W-:-:S03]  /*0060*/  SHF.R.U32.HI R2, RZ, 0x7, R4 ;  /* 0x00000007ff027819 */ /* 0x000fc60000011604 */
[----:B------:R-:W0:Y:S04]  /*0070*/  SHFL.IDX PT, R3, R0, RZ, 0x1f ;  /* 0x00001fff00037589 */ /* 0x000e2800000e0000 */
[----:B------:R-:W1:Y:S01]  /*0080*/  SHFL.IDX PT, R2, R2, RZ, 0x1f ;  /* 0x00001fff02027589 */ /* 0x000e6200000e0000 */
[----:B0-----:R-:W-:Y:S02]  /*0090*/  R2UR UR9, R3 ;  /* 0x00000000030972ca */ /* 0x001fe400000e0000 */
[----:B-1----:R-:W-:-:S11]  /*00a0*/  R2UR UR5, R2 ;  /* 0x00000000020572ca */ /* 0x002fd600000e0000 */
[----:B------:R-:W-:Y:S02]  /*00b0*/  USHF.R.S32.HI UR4, URZ, 0x1f, UR9 ;  /* 0x0000001f3f047899 */ /* 0x000fe40008011409 */
[----:B------:R-:W-:Y:S02]  /*00c0*/  ISETP.NE.OR P0, PT, RZ, UR9, !P0 ;  /* 0x00000009ff007c0c */ /* 0x000fe4000c705670 */
[----:B------:R-:W-:-:S04]  /*00d0*/  ULEA.HI UR4, UR4, UR9, URZ, 0x2 ;  /* 0x0000000904047291 */ /* 0x000fc8000f8f103f */
[----:B------:R-:W-:-:S04]  /*00e0*/  ULOP3.LUT UR4, UR4, 0xfffffffc, URZ, 0xc0, !UPT ;  /* 0xfffffffc04047892 */ /* 0x000fc8000f8ec03f */
[----:B------:R-:W-:-:S03]  /*00f0*/  UIADD3 UR9, UR9, -UR4, URZ ;  /* 0x8000000409097290 */ /* 0x000fc6000fffe03f */
[----:B------:R-:W-:Y:S09]  /*0100*/  @P0 BRA `(.L_x_1) ;  /* 0x0000000000200947 */ /* 0x000ff20003800000 */
[----:B------:R-:W-:Y:S02]  /*0110*/  ULDC.64 UR6, c[0x0][0x198] ;  /* 0x0000660000067ab9 */ /* 0x000fe40000000a00 */
[----:B------:R-:W-:Y:S02]  /*0120*/  UIADD3 UR10, UP0, UR6, 0xf0, URZ ;  /* 0x000000f0060a7890 */ /* 0x000fe4000ff1e03f */
[----:B------:R-:W-:Y:S02]  /*0130*/  UIADD3 UR6, UP1, UR6, 0x1f0, URZ ;  /* 0x000001f006067890 */ /* 0x000fe4000ff3e03f */
[----:B------:R-:W-:Y:S02]  /*0140*/  UIADD3.X UR11, URZ, UR7, URZ, UP0, !UPT ;  /* 0x000000073f0b7290 */ /* 0x000fe400087fe43f */
[----:B------:R-:W-:-:S07]  /*0150*/  UIADD3.X UR7, URZ, UR7, URZ, UP1, !UPT ;  /* 0x000000073f077290 */ /* 0x000fce0008ffe43f */
[----:B------:R0:W-:Y:S02]  /*0160*/  UTMACCTL.PF [UR10] ;  /* 0x000000000a0079b9 */ /* 0x0001e40008040000 */
[----:B------:R0:W-:Y:S02]  /*0170*/  UTMACCTL.PF [UR6] ;  /* 0x00000000060079b9 */ /* 0x0001e40008040000 */
[----:B0-----:R-:W-:Y:S01]  /*0180*/  NOP ;  /* 0x0000000000007918 */ /* 0x001fe20000000000 */
.L_x_1:
[----:B------:R-:W-:Y:S05]  /*0190*/  BSYNC B0 ;  /* 0x0000000000007941 */ /* 0x000fea0003800000 */
.L_x_0:
[----:B------:R-:W0:Y:S01]  /*01a0*/  SHFL.IDX PT, R2, R0, RZ, 0x1f ;  /* 0x00001fff00027589 */ /* 0x000e2200000e0000 */
[----:B------:R-:W-:Y:S01]  /*01b0*/  UISETP.NE.AND UP0, UPT, UR9, 0x3, UPT ;  /* 0x000000030900788c */ /* 0x000fe2000bf05270 */
[----:B------:R-:W-:Y:S01]  /*01c0*/  ISETP.NE.AND P1, PT, RZ, UR5, PT ;  /* 0x00000005ff007c0c */ /* 0x000fe2000bf25270 */
[----:B------:R-:W-:Y:S02]  /*01d0*/  UIADD3 UR16, UR5, -0x1, URZ ;  /* 0xffffffff05107890 */ /* 0x000fe4000fffe03f */
[----:B------:R-:W-:Y:S02]  /*01e0*/  UISETP.EQ.OR UP0, UPT, UR9, URZ, !UP0 ;  /* 0x0000003f0900728c */ /* 0x000fe4000c702670 */
[----:B------:R-:W-:Y:S02]  /*01f0*/  UISETP.GE.U32.AND UP1, UPT, UR16, 0x2, UPT ;  /* 0x000000021000788c */ /* 0x000fe4000bf26070 */
[----:B------:R-:W-:-:S04]  /*0200*/  UISETP.EQ.AND UP0, UPT, UR5, URZ, UP0 ;  /* 0x0000003f0500728c */ /* 0x000fc80008702270 */
[----:B------:R-:W-:-:S04]  /*0210*/  USEL UR38, URZ, 0x1, !UP0 ;  /* 0x000000013f267887 */ /* 0x000fc8000c000000 */
[----:B------:R-:W-:Y:S01]  /*0220*/  USEL UR38, UR38, 0x2, UP1 ;  /* 0x0000000226267887 */ /* 0x000fe20008800000 */
[----:B0-----:R-:W-:-:S13]  /*0230*/  ISETP.NE.AND P0, PT, R2, RZ, PT ;  /* 0x000000ff0200720c */ /* 0x001fda0003f05270 */
[----:B------:R-:W-:Y:S05]  /*0240*/  @P0 BRA `(.L_x_2) ;  /* 0x0000000000580947 */ /* 0x000fea0003800000 */
[----:B------:R-:W0:Y:S01]  /*0250*/  S2UR UR8, SR_CgaCtaId ;  /* 0x00000000000879c3 */ /* 0x000e220000008800 */
[----:B------:R-:W-:Y:S01]  /*0260*/  UMOV UR4, 0x400 ;  /* 0x0000040000047882 */ /* 0x000fe20000000000 */
[----:B------:R-:W-:Y:S01]  /*0270*/  UMOV UR5, 0x1 ;  /* 0x0000000100057882 */ /* 0x000fe20000000000 */
[----:B------:R-:W-:Y:S01]  /*0280*/  UMOV UR6, 0x4 ;  /* 0x0000000400067882 */ /* 0x000fe20000000000 */
[----:B------:R-:W-:Y:S01]  /*0290*/  ELECT P0, URZ, PT ;  /* 0x00000000003f782f */ /* 0x000fe20003800000 */
[----:B------:R-:W-:-:S04]  /*02a0*/  UIADD3 UR6, -UR6, 0x100000, URZ ;  /* 0x0010000006067890 */ /* 0x000fc8000fffe13f */
[----:B------:R-:W-:Y:S02]  /*02b0*/  USHF.L.U32 UR7, UR6, 0xb, URZ ;  /* 0x0000000b06077899 */ /* 0x000fe4000800063f */
[----:B------:R-:W-:Y:S02]  /*02c0*/  USHF.L.U32 UR6, UR6, 0x1, URZ ;  /* 0x0000000106067899 */ /* 0x000fe4000800063f */
[----:B0-----:R-:W-:Y:S02]  /*02d0*/  ULEA UR8, UR8, UR4, 0x18 ;  /* 0x0000000408087291 */ /* 0x001fe4000f8ec03f */
[----:B------:R-:W-:-:S04]  /*02e0*/  UIADD3 UR4, -UR5, 0x100000, URZ ;  /* 0x0010000005047890 */ /* 0x000fc8000fffe13f */
[----:B------:R-:W-:Y:S02]  /*02f0*/  USHF.L.U32 UR5, UR4, 0xb, URZ ;  /* 0x0000000b04057899 */ /* 0x000fe4000800063f */
[----:B------:R-:W-:Y:S01]  /*0300*/  USHF.L.U32 UR4, UR4, 0x1, URZ ;  /* 0x0000000104047899 */ /* 0x000fe2000800063f */
[----:B------:R-:W0:Y:S11]  /*0310*/  FENCE.VIEW.ASYNC.S ;  /* 0x00000000000073c6 */ /* 0x000e360000000000 */
[----:B0-----:R0:W1:Y:S01]  /*0320*/  SYNCS.EXCH.64 URZ, [UR8], UR4 ;  /* 0x00000004083f75b2 */ /* 0x0010620008000100 */
[----:B------:R0:W2:Y:S01]  /*0330*/  SYNCS.EXCH.64 URZ, [UR8+0x20], UR6 ;  /* 0x00002006083f75b2 */ /* 0x0000a20008000100 */
[----:B------:R0:W3:Y:S01]  /*0340*/  SYNCS.EXCH.64 URZ, [UR8+0x8], UR4 ;  /* 0x00000804083f75b2 */ /* 0x0000e20008000100 */
[----:B------:R0:W4:Y:S01]  /*0350*/  SYNCS.EXCH.64 URZ, [UR8+0x28], UR6 ;  /* 0x00002806083f75b2 */ /* 0x0001220008000100 */
[----:B------:R0:W0:Y:S01]  /*0360*/  SYNCS.EXCH.64 URZ, [UR8+0x10], UR4 ;  /* 0x00001004083f75b2 */ /* 0x0000220008000100 */
[----:B------:R0:W0:Y:S01]  /*0370*/  SYNCS.EXCH.64 URZ, [UR8+0x30], UR6 ;  /* 0x00003006083f75b2 */ /* 0x0000220008000100 */
[----:B------:R0:W0:Y:S01]  /*0380*/  SYNCS.EXCH.64 URZ, [UR8+0x18], UR4 ;  /* 0x00001804083f75b2 */ /* 0x0000220008000100 */
[----:B------:R0:W0:Y:S01]  /*0390*/  SYNCS.EXCH.64 URZ, [UR8+0x38], UR6 ;  /* 0x00003806083f75b2 */ /* 0x0000220008000100 */
[----:B------:R-:W-:Y:S01]  /*03a0*/  NOP ;  /* 0x0000000000007918 */ /* 0x000fe20000000000 */
.L_x_2:
[----:B------:R-:W5:Y:S01]  /*03b0*/  S2UR UR13, SR_CTAID.X ;  /* 0x00000000000d79c3 */ /* 0x000f620000002500 */
[----:B------:R-:W-:Y:S01]  /*03c0*/  SHF.R.S32.HI R3, RZ, 0x1f, R4 ;  /* 0x0000001fff037819 */ /* 0x000fe20000011404 */
[----:B------:R5:W1:Y:S01]  /*03d0*/  SHFL.IDX PT, R6, R0, RZ, 0x1f ;  /* 0x00001fff00067589 */ /* 0x000a6200000e0000 */
[----:B0-----:R-:W-:Y:S01]  /*03e0*/  ULDC UR4, c[0x0][0x150] ;  /* 0x0000540000047ab9 */ /* 0x001fe20000000800 */
[----:B------:R-:W-:Y:S02]  /*03f0*/  ELECT P0, URZ, PT ;  /* 0x00000000003f782f */ /* 0x000fe40003800000 */
[----:B------:R-:W-:Y:S01]  /*0400*/  LEA.HI R3, R3, R4, RZ, 0x7 ;  /* 0x0000000403037211 */ /* 0x000fe200078f38ff */
[----:B------:R-:W-:Y:S01]  /*0410*/  ULDC UR5, c[0x0][0x154] ;  /* 0x0000550000057ab9 */ /* 0x000fe20000000800 */
[----:B------:R-:W-:Y:S01]  /*0420*/  SHF.R.S32.HI R7, RZ, 0x1f, R2 ;  /* 0x0000001fff077819 */ /* 0x000fe20000011402 */
[----:B------:R-:W0:Y:S01]  /*0430*/  S2UR UR10, SR_CTAID.Y ;  /* 0x00000000000a79c3 */ /* 0x000e220000002600 */
[----:B------:R-:W-:Y:S01]  /*0440*/  LOP3.LUT R3, R3, 0xffffff80, RZ, 0xc0, !PT ;  /* 0xffffff8003037812 */ /* 0x000fe200078ec0ff */
[----:B------:R-:W-:Y:S01]  /*0450*/  ULDC UR8, c[0x0][0x144] ;  /* 0x0000510000087ab9 */ /* 0x000fe20000000800 */
[----:B------:R-:W-:Y:S01]  /*0460*/  LEA.HI R7, R7, R2, RZ, 0x2 ;  /* 0x0000000207077211 */ /* 0x000fe200078f10ff */
[----:B------:R-:W-:Y:S01]  /*0470*/  NOP ;  /* 0x0000000000007918 */ /* 0x000fe20000000000 */
[----:B------:R-:W-:Y:S01]  /*0480*/  NOP ;  /* 0x0000000000007918 */ /* 0x000fe20000000000 */
[----:B------:R-:W-:Y:S01]  /*0490*/  IMAD.IADD R3, R4, 0x1, -R3 ;  /* 0x0000000104037824 */ /* 0x000fe200078e0a03 */
[----:B------:R-:W-:Y:S01]  /*04a0*/  LOP3.LUT R7, R7, 0x3ffffffc, RZ, 0xc0, !PT ;  /* 0x3ffffffc07077812 */ /* 0x000fe200078ec0ff */
[----:B------:R-:W-:Y:S01]  /*04b0*/  ULDC UR11, c[0x0][0x148] ;  /* 0x00005200000b7ab9 */ /* 0x000fe20000000800 */
[----:B------:R-:W-:-:S02]  /*04c0*/  MOV R17, 0x1 ;  /* 0x0000000100117802 */ /* 0x000fc40000000f00 */
[----:B------:R-:W-:Y:S02]  /*04d0*/  SHF.R.S32.HI R4, RZ, 0x1f, R3 ;  /* 0x0000001fff047819 */ /* 0x000fe40000011403 */
[----:B------:R-:W-:Y:S02]  /*04e0*/  IADD3 R2, R2, -R7, RZ ;  /* 0x8000000702027210 */ /* 0x000fe40007ffe0ff */
[----:B------:R-:W-:Y:S02]  /*04f0*/  LEA.HI R4, R4, R3, RZ, 0x3 ;  /* 0x0000000304047211 */ /* 0x000fe400078f18ff */
[----:B-----5:R-:W-:Y:S02]  /*0500*/  I2FP.F32.U32 R5, UR13 ;  /* 0x0000000d00057c45 */ /* 0x020fe40008201000 */
[--C-:B------:R-:W-:Y:S02]  /*0510*/  SHF.R.S32.HI R0, RZ, 0x3, R4.reuse ;  /* 0x00000003ff007819 */ /* 0x100fe40000011404 */
[----:B-1----:R-:W-:Y:S01]  /*0520*/  ISETP.NE.OR P0, PT, R6, RZ, !P0 ;  /* 0x000000ff0600720c */ /* 0x002fe20004705670 */
[----:B------:R-:W-:Y:S01]  /*0530*/  FMUL R8, R5, UR4 ;  /* 0x0000000405087c20 */ /* 0x000fe20008400000 */
[----:B------:R-:W-:-:S04]  /*0540*/  SHF.R.S32.HI R5, RZ, 0x1f, R4 ;  /* 0x0000001fff057819 */ /* 0x000fc80000011404 */
[----:B------:R-:W-:Y:S01]  /*0550*/  LEA.HI R5, R5, R0, RZ, 0x2 ;  /* 0x0000000005057211 */ /* 0x000fe200078f10ff */
[----:B------:R-:W1:Y:S03]  /*0560*/  F2I.U32.TRUNC.NTZ R8, R8 ;  /* 0x0000000800087305 */ /* 0x000e66000020f000 */
[----:B------:R-:W-:-:S03]  /*0570*/  LOP3.LUT R5, R5, 0xfffffffc, RZ, 0xc0, !PT ;  /* 0xfffffffc05057812 */ /* 0x000fc600078ec0ff */
[----:B------:R-:W-:Y:S01]  /*0580*/  VOTEU.ALL UP0, P0 ;  /* 0x00000000003f7886 */ /* 0x000fe20000000000 */
[----:B------:R-:W-:Y:S01]  /*0590*/  VOTEU.ALL UP1, P0 ;  /* 0x00000000003f7886 */ /* 0x000fe20000020000 */
[----:B------:R-:W-:Y:S01]  /*05a0*/  IMAD.IADD R5, R0, 0x1, -R5 ;  /* 0x0000000100057824 */ /* 0x000fe200078e0a05 */
[----:B0-----:R-:W-:Y:S02]  /*05b0*/  I2FP.F32.U32 R0, UR10 ;  /* 0x0000000a00007c45 */ /* 0x001fe40008201000 */
[----:B------:R-:W0:Y:S01]  /*05c0*/  @!UP0 S2UR UR7, SR_CgaCtaId ;  /* 0x00000000000789c3 */ /* 0x000e220000008800 */
[----:B------:R-:W-:Y:S01]  /*05d0*/  IMAD R2, R2, 0x4, R5 ;  /* 0x0000000402027824 */ /* 0x000fe200078e0205 */
[----:B------:R-:W-:Y:S01]  /*05e0*/  @!UP0 UMOV UR6, 0x400 ;  /* 0x0000040000068882 */ /* 0x000fe20000000000 */
[----:B------:R-:W-:Y:S01]  /*05f0*/  FMUL R4, R0, UR5 ;  /* 0x0000000500047c20 */ /* 0x000fe20008400000 */
[----:B-1----:R-:W-:Y:S02]  /*0600*/  R2UR UR4, R8 ;  /* 0x00000000080472ca */ /* 0x002fe400000e0000 */
[----:B------:R-:W-:-:S03]  /*0610*/  LEA.HI R0, R2, R2, RZ, 0x1 ;  /* 0x0000000202007211 */ /* 0x000fc600078f08ff */
[----:B------:R-:W1:Y:S01]  /*0620*/  F2I.U32.TRUNC.NTZ R4, R4 ;  /* 0x0000000400047305 */ /* 0x000e62000020f000 */
[----:B------:R-:W-:-:S05]  /*0630*/  LOP3.LUT R5, R0, 0xfffffffe, RZ, 0xc0, !PT ;  /* 0xfffffffe00057812 */ /* 0x000fca00078ec0ff */
[----:B------:R-:W-:Y:S02]  /*0640*/  IMAD.IADD R5, R2, 0x1, -R5 ;  /* 0x0000000102057824 */ /* 0x000fe400078e0a05 */
[----:B------:R-:W-:-:S04]  /*0650*/  UIADD3 UR4, -UR4, URZ, URZ ;  /* 0x0000003f04047290 */ /* 0x000fc8000fffe13f */
[----:B------:R-:W-:Y:S01]  /*0660*/  UIMAD UR8, UR8, UR4, UR13 ;  /* 0x00000004080872a4 */ /* 0x000fe2000f8e020d */
[----:B-1----:R-:W-:Y:S02]  /*0670*/  R2UR UR12, R4 ;  /* 0x00000000040c72ca */ /* 0x002fe400000e0000 */
[----:B------:R-:W-:Y:S01]  /*0680*/  UMOV UR4, 0x20 ;  /* 0x0000002000047882 */ /* 0x000fe20000000000 */
[----:B------:R-:W1:Y:S02]  /*0690*/  LDC R4, c[0x0][0x140] ;  /* 0x00005000ff047b82 */ /* 0x000e640000000800 */
[----:B------:R-:W-:Y:S01]  /*06a0*/  ISETP.NE.AND P3, PT, R5, UR8, PT ;  /* 0x0000000805007c0c */ /* 0x000fe2000bf65270 */
[----:B------:R-:W-:-:S04]  /*06b0*/  @!UP0 UIADD3 UR4, -UR4, 0x100000, URZ ;  /* 0x0010000004048890 */ /* 0x000fc8000fffe13f */
[----:B------:R-:W-:Y:S02]  /*06c0*/  @!UP0 USHF.L.U32 UR5, UR4, 0xb, URZ ;  /* 0x0000000b04058899 */ /* 0x000fe4000800063f */
[----:B------:R-:W-:Y:S01]  /*06d0*/  @!UP0 USHF.L.U32 UR4, UR4, 0x1, URZ ;  /* 0x0000000104048899 */ /* 0x000fe2000800063f */
[C---:B------:R-:W-:Y:S01]  /*06e0*/  IMAD.SHL.U32 R5, R2.reuse, 0x4, RZ ;  /* 0x0000000402057824 */ /* 0x040fe200078e00ff */
[----:B0-----:R-:W-:Y:S01]  /*06f0*/  @!UP0 ULEA UR6, UR7, UR6, 0x18 ;  /* 0x0000000607068291 */ /* 0x001fe2000f8ec03f */
[----:B------:R-:W-:Y:S01]  /*0700*/  VOTEU.ALL UP0, P0 ;  /* 0x00000000003f7886 */ /* 0x000fe20000000000 */
[----:B------:R-:W-:Y:S02]  /*0710*/  LOP3.LUT P0, RZ, R3, 0x7, RZ, 0xc0, !PT ;  /* 0x0000000703ff7812 */ /* 0x000fe4000780c0ff */
[----:B------:R-:W-:Y:S01]  /*0720*/  LOP3.LUT R152, R2, 0xc, R5, 0x78, !PT ;  /* 0x0000000c02987812 */ /* 0x000fe200078e7805 */
[----:B------:R-:W-:-:S03]  /*0730*/  UIADD3 UR12, -UR12, URZ, URZ ;  /* 0x0000003f0c0c7290 */ /* 0x000fc6000fffe13f */
[C---:B------:R-:W-:Y:S02]  /*0740*/  ISETP.LT.U32.AND P0, PT, R152.reuse, 0x2, !P0 ;  /* 0x000000029800780c */ /* 0x040fe40004701070 */
[----:B------:R-:W-:Y:S01]  /*0750*/  @P3 LEA.HI R0, R152, R152, RZ, 0x1 ;  /* 0x0000009898003211 */ /* 0x000fe200078f08ff */
[----:B------:R-:W0:Y:S02]  /*0760*/  FENCE.VIEW.ASYNC.S ;  /* 0x00000000000073c6 */ /* 0x000e240000000000 */
[----:B0-----:R-:W0:Y:S01]  /*0770*/  @!UP0 SYNCS.EXCH.64 URZ, [UR6+0x50], UR4 ;  /* 0x00005004063f85b2 */ /* 0x001e220008000100 */
[----:B------:R-:W-:Y:S02]  /*0780*/  @P3 SHF.R.S32.HI R0, RZ, 0x1, R0 ;  /* 0x00000001ff003819 */ /* 0x000fe40000011400 */
[----:B-1----:R-:W-:Y:S01]  /*0790*/  ISETP.EQ.U32.AND P2, PT, R4, 0x1, PT ;  /* 0x000000010400780c */ /* 0x002fe20003f42070 */
[----:B------:R1:W0:Y:S01]  /*07a0*/  @!UP1 SYNCS.EXCH.64 URZ, [UR6+0x58], UR4 ;  /* 0x00005804063f95b2 */ /* 0x0002220008000100 */
[----:B------:R-:W-:Y:S01]  /*07b0*/  NOP ;  /* 0x0000000000007918 */ /* 0x000fe20000000000 */
[----:B-1----:R-:W-:-:S06]  /*07c0*/  UIMAD UR4, UR11, UR12, UR10 ;  /* 0x0000000c0b0472a4 */ /* 0x002fcc000f8e020a */
[----:B------:R-:W-:Y:S02]  /*07d0*/  @P3 ISETP.NE.AND P4, PT, R0, UR4, PT ;  /* 0x0000000400003c0c */ /* 0x000fe4000bf85270 */
[----:B------:R-:W-:Y:S02]  /*07e0*/  SEL R0, RZ, 0x1, !P0 ;  /* 0x00000001ff007807 */ /* 0x000fe40004000000 */
[----:B------:R-:W-:-:S04]  /*07f0*/  @P3 SEL R17, RZ, 0x1, P4 ;  /* 0x00000001ff113807 */ /* 0x000fc80002000000 */
[----:B------:R-:W-:Y:S01]  /*0800*/  LOP3.LUT R17, R17, R0, RZ, 0xc0, !PT ;  /* 0x0000000011117212 */ /* 0x000fe200078ec0ff */
[----:B------:R-:W-:Y:S06]  /*0810*/  @!P2 BRA `(.L_x_3) ;  /* 0x000000000008a947 */ /* 0x000fec0003800000 */
[----:B0-234-:R-:W-:Y:S01]  /*0820*/  UCGABAR_ARV ;  /* 0x00000000000079c7 */ /* 0x01dfe20008000000 */
[----:B------:R-:W-:Y:S05]  /*0830*/  BRA `(.L_x_4) ;  /* 0x0000000000047947 */ /* 0x000fea0003800000 */
.L_x_3:
[----:B0-234-:R-:W-:Y:S01]  /*0840*/  NOP ;  /* 0x0000000000007918 */ /* 0x01dfe20000000000 */
.L_x_4:
[----:B------:R-:W-:Y:S01]  /*0850*/  ULDC UR4, c[0x0][0x65c] ;  /* 0x0001970000047ab9 */ /* 0x000fe20000000800 */
[----:B------:R-:W-:Y:S01]  /*0860*/  UMOV UR5, URZ ;  /* 0x0000003f00057c82 */ /* 0x000fe20008000000 */
[----:B------:R-:W-:-:S03]  /*0870*/  UISETP.NE.AND UP0, UPT, UR4, 0x1, UPT ;  /* 0x000000010400788c */ /* 0x000fc6000bf05270 */
[----:B------:R-:W-:Y:S01]  /*0880*/  UMOV UR4, UR13 ;  /* 0x0000000d00047c82 */ /* 0x000fe20008000000 */
[----:B------:R-:W-:Y:S02]  /*0890*/  UP2UR UR39, UPR, URZ, 0x1 ;  /* 0x000000013f277883 */ /* 0x000fe40008000000 */
[----:B------:R-:W-:Y:S02]  /*08a0*/  PLOP3.LUT P0, PT, PT, PT, UP0, 0x80, 0x0 ;  /* 0x000000000000781c */ /* 0x000fe40003f0f008 */
[----:B------:R-:W-:Y:S02]  /*08b0*/  PLOP3.LUT P3, PT, PT, PT, UP0, 0x80, 0x0 ;  /* 0x000000000000781c */ /* 0x000fe40003f6f008 */
[----:B------:R-:W-:Y:S01]  /*08c0*/  PLOP3.LUT P5, PT, PT, PT, UP0, 0x80, 0x0 ;  /* 0x000000000000781c */ /* 0x000fe20003faf008 */
[----:B------:R-:W-:Y:S01]  /*08d0*/  @UP0 ULDC UR14, c[0x0][0x10] ;  /* 0x00000400000e0ab9 */ /* 0x000fe20000000800 */
[----:B------:R-:W-:Y:S01]  /*08e0*/  @UP0 UMOV UR6, UR10 ;  /* 0x0000000a00060c82 */ /* 0x000fe20008000000 */
[----:B------:R-:W-:Y:S01]  /*08f0*/  @UP0 UMOV UR7, URZ ;  /* 0x0000003f00070c82 */ /* 0x000fe20008000000 */
[----:B------:R-:W-:Y:S01]  /*0900*/  PLOP3.LUT P4, PT, PT, PT, UP0, 0x80, 0x0 ;  /* 0x000000000000781c */ /* 0x000fe20003f8f008 */
[----:B------:R-:W-:-:S03]  /*0910*/  @UP0 UIMAD.WIDE.U32 UR14, UR13, UR14, UR6 ;  /* 0x0000000e0d0e02a5 */ /* 0x000fc6000f8e0006 */
[----:B------:R-:W-:Y:S01]  /*0920*/  @!UP0 ULDC UR7, c[0x0][0xc] ;  /* 0x0000030000078ab9 */ /* 0x000fe20000000800 */
[----:B------:R-:W-:Y:S01]  /*0930*/  @UP0 UMOV UR6, URZ ;  /* 0x0000003f00060c82 */ /* 0x000fe20008000000 */
[----:B------:R-:W-:Y:S01]  /*0940*/  @!UP0 UIMAD.WIDE.U32 UR4, UR10, UR7, UR4 ;  /* 0x000000070a0482a5 */ /* 0x000fe2000f8e0004 */
[----:B------:R-:W-:Y:S01]  /*0950*/  IMAD.U32 R2, RZ, RZ, UR14 ;  /* 0x0000000eff027e24 */ /* 0x000fe2000f8e00ff */
[----:B------:R-:W-:Y:S02]  /*0960*/  @UP0 UIADD3 UR6, UR15, UR6, URZ ;  /* 0x000000060f060290 */ /* 0x000fe4000fffe03f */
[----:B------:R-:W-:Y:S02]  /*0970*/  IMAD.U32 R3, RZ, RZ, UR15 ;  /* 0x0000000fff037e24 */ /* 0x000fe4000f8e00ff */
[----:B------:R-:W-:Y:S01]  /*0980*/  @P0 IMAD.MOV.U32 R7, RZ, RZ, R2 ;  /* 0x000000ffff070224 */ /* 0x000fe200078e0002 */
[----:B------:R-:W-:Y:S01]  /*0990*/  MOV R5, UR5 ;  /* 0x0000000500057c02 */ /* 0x000fe20008000f00 */
[----:B------:R-:W-:Y:S01]  /*09a0*/  IMAD.U32 R2, RZ, RZ, UR4 ;  /* 0x00000004ff027e24 */ /* 0x000fe2000f8e00ff */
[----:B------:R-:W-:Y:S01]  /*09b0*/  @P3 MOV R6, UR6 ;  /* 0x0000000600063c02 */ /* 0x000fe20008000f00 */
[----:B------:R-:W-:-:S02]  /*09c0*/  IMAD.U32 R3, RZ, RZ, UR5 ;  /* 0x00000005ff037e24 */ /* 0x000fc4000f8e00ff */
[----:B------:R-:W-:Y:S02]  /*09d0*/  @!P5 IMAD.MOV.U32 R6, RZ, RZ, R5 ;  /* 0x000000ffff06d224 */ /* 0x000fe400078e0005 */
[----:B------:R-:W-:Y:S02]  /*09e0*/  @!P4 IMAD.MOV.U32 R7, RZ, RZ, R2 ;  /* 0x000000ffff07c224 */ /* 0x000fe400078e0002 */
[----:B------:R-:W-:Y:S01]  /*09f0*/  IMAD.U32 R4, RZ, RZ, UR4 ;  /* 0x00000004ff047e24 */ /* 0x000fe2000f8e00ff */
[----:B------:R0:W-:Y:S04]  /*0a00*/  STL [R1+0x200], R6 ;  /* 0x0002000601007387 */ /* 0x0001e80000100800 */
[----:B------:R0:W-:Y:S01]  /*0a10*/  STL [R1+0x204], R7 ;  /* 0x0002040701007387 */ /* 0x0001e20000100800 */
[----:B------:R-:W-:Y:S05]  /*0a20*/  @!P2 BRA `(.L_x_5) ;  /* 0x00000000000ca947 */ /* 0x000fea0003800000 */
[----:B------:R-:W-:Y:S01]  /*0a30*/  UCGABAR_WAIT ;  /* 0x0000000000007dc7 */ /* 0x000fe20008000000 */
[----:B------:R-:W-:Y:S01]  /*0a40*/  CCTL.IVALL ;  /* 0x00000000ff00798f */ /* 0x000fe20002000000 */
[----:B------:R-:W-:Y:S05]  /*0a50*/  BRA `(.L_x_6) ;  /* 0x0000000000047947 */ /* 0x000fea0003800000 */
.L_x_5:
[----:B------:R-:W-:Y:S06]  /*0a60*/  BAR.SYNC.DEFER_BLOCKING 0x0 ;  /* 0x0000000000007b1d */ /* 0x000fec0000010000 */
.L_x_6:
[----:B------:R-:W-:Y:S05]  /*0a70*/  @!P1 BRA `(.L_x_7) ;  /* 0x0000021800009947 */ /* 0x000fea0003800000 */
[----:B------:R-:W-:-:S06]  /*0a80*/  UISETP.GT.U32.AND UP0, UPT, UR16, 0x1, UPT ;  /* 0x000000011000788c */ /* 0x000fcc000bf04070 */
[----:B------:R-:W-:-:S13]  /*0a90*/  PLOP3.LUT P0, PT, PT, PT, UP0, 0x80, 0x0 ;  /* 0x000000000000781c */ /* 0x000fda0003f0f008 */
[----:B------:R-:W-:Y:S05]  /*0aa0*/  @P0 EXIT ;  /* 0x000000000000094d */ /* 0x000fea0003800000 */
[----:B------:R-:W-:Y:S01]  /*0ab0*/  ULDC.64 UR4, c[0x0][0x650] ;  /* 0x0001940000047ab9 */ /* 0x000fe20000000a00 */
[----:B------:R-:W-:Y:S01]  /*0ac0*/  UMOV UR40, 0xffffffff ;  /* 0xffffffff00287882 */ /* 0x000fe20000000000 */
[----:B------:R-:W-:Y:S01]  /*0ad0*/  ISETP.GE.U32.AND P0, PT, R7, UR4, PT ;  /* 0x0000000407007c0c */ /* 0x000fe2000bf06070 */
[----:B------:R-:W-:Y:S01]  /*0ae0*/  UMOV UR41, 0xffffffff ;  /* 0xffffffff00297882 */ /* 0x000fe20000000000 */
[----:B------:R-:W-:Y:S01]  /*0af0*/  UMOV UR42, 0xffffffff ;  /* 0xffffffff002a7882 */ /* 0x000fe20000000000 */
[----:B------:R-:W-:Y:S02]  /*0b00*/  PRMT R0, RZ, 0x7610, R0 ;  /* 0x00007610ff007816 */ /* 0x000fe40000000000 */
[----:B------:R-:W-:-:S13]  /*0b10*/  ISETP.GE.U32.AND.EX P0, PT, R6, UR5, PT, P0 ;  /* 0x0000000506007c0c */ /* 0x000fda000bf06100 */
[----:B------:R-:W-:Y:S05]  /*0b20*/  @P0 BRA `(.L_x_8) ;  /* 0x0000000400480947 */ /* 0x000fea0003800000 */
[----:B------:R-:W-:Y:S01]  /*0b30*/  ULDC.64 UR16, c[0x0][0x628] ;  /* 0x00018a0000107ab9 */ /* 0x000fe20000000a00 */
[C---:B------:R-:W-:Y:S01]  /*0b40*/  R2UR UR19, R7.reuse ;  /* 0x00000000071372ca */ /* 0x040fe200000e0000 */
[----:B------:R-:W-:Y:S01]  /*0b50*/  ULDC UR18, c[0x0][0x630] ;  /* 0x00018c0000127ab9 */ /* 0x000fe20000000800 */
[----:B------:R-:W-:Y:S02]  /*0b60*/  ISETP.NE.U32.AND P0, PT, RZ, UR16, PT ;  /* 0x00000010ff007c0c */ /* 0x000fe4000bf05070 */
[----:B------:R-:W-:Y:S02]  /*0b70*/  R2UR UR4, R7 ;  /* 0x00000000070472ca */ /* 0x000fe400000e0000 */
[----:B------:R-:W-:Y:S02]  /*0b80*/  ISETP.NE.AND.EX P0, PT, RZ, UR17, PT, P0 ;  /* 0x00000011ff007c0c */ /* 0x000fe4000bf05300 */
[----:B------:R-:W-:-:S11]  /*0b90*/  R2UR UR5, R6 ;  /* 0x00000000060572ca */ /* 0x000fd600000e0000 */
[----:B------:R-:W-:Y:S05]  /*0ba0*/  @!P0 BRA `(.L_x_9) ;  /* 0x0000000000308947 */ /* 0x000fea0003800000 */
[----:B------:R-:W-:Y:S01]  /*0bb0*/  R2UR UR4, R7 ;  /* 0x00000000070472ca */ /* 0x000fe200000e0000 */
[----:B------:R-:W-:Y:S01]  /*0bc0*/  ULDC UR9, c[0x0][0x634] ;  /* 0x00018d0000097ab9 */ /* 0x000fe20000000800 */
[----:B------:R-:W-:-:S11]  /*0bd0*/  R2UR UR13, R6 ;  /* 0x00000000060d72ca */ /* 0x000fd600000e0000 */
[----:B------:R-:W-:-:S04]  /*0be0*/  UIADD3 UR9, UP0, UR4, UR9, URZ ;  /* 0x0000000904097290 */ /* 0x000fc8000ff1e03f */
[----:B------:R-:W-:-:S04]  /*0bf0*/  UIADD3.X UR13, URZ, UR13, URZ, UP0, !UPT ;  /* 0x0000000d3f0d7290 */ /* 0x000fc800087fe43f */
[----:B------:R-:W-:-:S04]  /*0c00*/  UIMAD.WIDE.U32 UR4, UR13, UR16, URZ ;  /* 0x000000100d0472a5 */ /* 0x000fc8000f8e003f */
[----:B------:R-:W-:Y:S02]  /*0c10*/  UIMAD.WIDE.U32 UR6, UP0, UR9, UR17, UR4 ;  /* 0x00000011090672a5 */ /* 0x000fe4000f800004 */
[----:B------:R-:W-:Y:S02]  /*0c20*/  UIMAD.WIDE.U32 UR4, UR9, UR16, URZ ;  /* 0x00000010090472a5 */ /* 0x000fe4000f8e003f */
[----:B------:R-:W-:Y:S02]  /*0c30*/  UIADD3.X UR15, URZ, URZ, URZ, UP0, !UPT ;  /* 0x0000003f3f0f7290 */ /* 0x000fe400087fe43f */
[----:B------:R-:W-:Y:S01]  /*0c40*/  UIADD3 URZ, UP0, UR5, UR6, URZ ;  /* 0x00000006053f7290 */ /* 0x000fe2000ff1e03f */
[----:B------:R-:W-:-:S03]  /*0c50*/  UMOV UR14, UR7 ;  /* 0x00000007000e7c82 */ /* 0x000fc60008000000 */
[----:B------:R-:W-:-:S12]  /*0c60*/  UIMAD.WIDE.U32.X UR4, UR13, UR17, UR14, UP0 ;  /* 0x000000110d0472a5 */ /* 0x000fd800080e040e */
.L_x_9:
[----:B------:R-:W-:Y:S01]  /*0c70*/  USHF.R.U64 UR42, UR4, UR18, UR5 ;  /* 0x00000012042a7299 */ /* 0x000fe20008001205 */
[----:B------:R-:W-:Y:S01]  /*0c80*/  R2UR UR7, R6 ;  /* 0x00000000060772ca */ /* 0x000fe200000e0000 */
[----:B------:R-:W-:Y:S02]  /*0c90*/  USHF.R.U32.HI UR4, URZ, UR18, UR5 ;  /* 0x000000123f047299 */ /* 0x000fe40008011605 */
[----:B------:R-:W-:Y:S01]  /*0ca0*/  UIADD3 UR5, UP0, URZ, -UR42, URZ ;  /* 0x8000002a3f057290 */ /* 0x000fe2000ff1e03f */
[----:B------:R-:W-:Y:S01]  /*0cb0*/  ULDC.64 UR14, c[0x0][0x620] ;  /* 0x00018800000e7ab9 */ /* 0x000fe20000000a00 */
[----:B------:R-:W-:Y:S02]  /*0cc0*/  UMOV UR6, UR19 ;  /* 0x0000001300067c82 */ /* 0x000fe40008000000 */
[----:B------:R-:W-:Y:S01]  /*0cd0*/  UIADD3.X UR4, URZ, ~UR4, URZ, UP0, !UPT ;  /* 0x800000043f047290 */ /* 0x000fe200087fe43f */
[----:B------:R-:W-:Y:S01]  /*0ce0*/  ULDC UR9, c[0x0][0x618] ;  /* 0x0001860000097ab9 */ /* 0x000fe20000000800 */
[----:B------:R-:W-:-:S02]  /*0cf0*/  UIMAD UR12, UR11, UR12, UR10 ;  /* 0x0000000c0b0c72a4 */ /* 0x000fc4000f8e020a */
[----:B------:R-:W-:Y:S02]  /*0d00*/  UIMAD UR4, UR4, UR14, URZ ;  /* 0x0000000e040472a4 */ /* 0x000fe4000f8e023f */
[----:B------:R-:W-:Y:S02]  /*0d10*/  UIMAD.WIDE.U32 UR6, UR5, UR14, UR6 ;  /* 0x0000000e050672a5 */ /* 0x000fe4000f8e0006 */
[----:B------:R-:W-:Y:S01]  /*0d20*/  UIMAD UR4, UR5, UR15, UR4 ;  /* 0x0000000f050472a4 */ /* 0x000fe2000f8e0204 */
[----:B------:R-:W-:Y:S01]  /*0d30*/  ULDC UR10, c[0x0][0x608] ;  /* 0x00018200000a7ab9 */ /* 0x000fe20000000800 */
[----:B------:R-:W-:Y:S02]  /*0d40*/  ULDC UR18, c[0x0][0x658] ;  /* 0x0001960000127ab9 */ /* 0x000fe40000000800 */
[----:B------:R-:W-:Y:S01]  /*0d50*/  UIADD3 UR7, UR7, UR4, URZ ;  /* 0x0000000407077290 */ /* 0x000fe2000fffe03f */
[----:B------:R-:W-:Y:S02]  /*0d60*/  UMOV UR11, 0xffffffff ;  /* 0xffffffff000b7882 */ /* 0x000fe40000000000 */
[----:B------:R-:W-:Y:S01]  /*0d70*/  ULDC.64 UR4, c[0x0][0x640] ;  /* 0x0001900000047ab9 */ /* 0x000fe20000000a00 */
[----:B------:R-:W-:Y:S01]  /*0d80*/  USHF.R.U64 UR16, UR6, UR9, UR7 ;  /* 0x0000000906107299 */ /* 0x000fe20008001207 */
[----:B------:R-:W-:Y:S01]  /*0d90*/  ISETP.NE.U32.AND P0, PT, RZ, UR4, PT ;  /* 0x00000004ff007c0c */ /* 0x000fe2000bf05070 */
[----:B------:R-:W-:-:S02]  /*0da0*/  USHF.R.U32.HI UR7, URZ, UR9, UR7 ;  /* 0x000000093f077299 */ /* 0x000fc40008011607 */
[----:B------:R-:W-:Y:S01]  /*0db0*/  USHF.L.U32 UR6, UR11, UR18, URZ ;  /* 0x000000120b067299 */ /* 0x000fe2000800063f */
[----:B------:R-:W-:Y:S01]  /*0dc0*/  ISETP.NE.AND.EX P0, PT, RZ, UR5, PT, P0 ;  /* 0x00000005ff007c0c */ /* 0x000fe2000bf05300 */
[----:B------:R-:W-:Y:S02]  /*0dd0*/  USHF.R.U64 UR22, UR16, UR10, UR7 ;  /* 0x0000000a10167299 */ /* 0x000fe40008001207 */
[----:B------:R-:W-:Y:S02]  /*0de0*/  USHF.R.U32.HI UR7, URZ, UR10, UR7 ;  /* 0x0000000a3f077299 */ /* 0x000fe40008011607 */
[----:B------:R-:W-:Y:S02]  /*0df0*/  UISETP.NE.AND UP1, UPT, UR39, URZ, UPT ;  /* 0x0000003f2700728c */ /* 0x000fe4000bf25270 */
[----:B------:R-:W-:Y:S01]  /*0e00*/  USHF.R.U64 UR23, UR22, UR18, UR7 ;  /* 0x0000001216177299 */ /* 0x000fe20008001207 */
[----:B------:R-:W-:Y:S01]  /*0e10*/  ULDC UR17, c[0x0][0x600] ;  /* 0x0001800000117ab9 */ /* 0x000fe20000000800 */
[----:B------:R-:W-:-:S02]  /*0e20*/  ULOP3.LUT UR13, URZ, UR6, URZ, 0x33, !UPT ;  /* 0x000000063f0d7292 */ /* 0x000fc4000f8e333f */
[----:B------:R-:W-:Y:S02]  /*0e30*/  UIADD3 UR15, UR17, -0x1, URZ ;  /* 0xffffffff110f7890 */ /* 0x000fe4000fffe03f */
[----:B------:R-:W-:Y:S02]  /*0e40*/  USEL UR12, UR8, UR12, !UP1 ;  /* 0x0000000c080c7287 */ /* 0x000fe4000c800000 */
[----:B------:R-:W-:Y:S01]  /*0e50*/  USHF.R.U32.HI UR7, URZ, UR18, UR7 ;  /* 0x000000123f077299 */ /* 0x000fe20008011607 */
[----:B------:R-:W-:Y:S01]  /*0e60*/  ULDC UR19, c[0x0][0x648] ;  /* 0x0001920000137ab9 */ /* 0x000fe20000000800 */
[----:B------:R-:W-:Y:S01]  /*0e70*/  ULDC UR20, c[0x0][0x638] ;  /* 0x00018e0000147ab9 */ /* 0x000fe20000000800 */
[----:B------:R-:W-:Y:S01]  /*0e80*/  UMOV UR21, 0x1 ;  /* 0x0000000100157882 */ /* 0x000fe20000000000 */
[----:B------:R-:W-:Y:S01]  /*0e90*/  UMOV UR6, UR23 ;  /* 0x0000001700067c82 */ /* 0x000fe20008000000 */
[----:B------:R-:W-:Y:S07]  /*0ea0*/  @!P0 BRA `(.L_x_10) ;  /* 0x0000000000308947 */ /* 0x000fee0003800000 */
[----:B------:R-:W-:Y:S02]  /*0eb0*/  ULDC UR10, c[0x0][0x64c] ;  /* 0x00019300000a7ab9 */ /* 0x000fe40000000800 */
        /* <DEDUP_REMOVED lines=8> */
[----:B------:R-:W-:-:S07]  /*0f40*/  UIMAD.WIDE.U32.X UR4, UR14, UR5, UR10, UP0 ;  /* 0x000000050e0472a5 */ /* 0x000fce00080e040a */
[----:B------:R-:W-:Y:S01]  /*0f50*/  UMOV UR6, UR4 ;  /* 0x0000000400067c82 */ /* 0x000fe20008000000 */
[----:B------:R-:W-:-:S05]  /*0f60*/  UMOV UR7, UR5 ;  /* 0x0000000500077c82 */ /* 0x000fca0008000000 */
.L_x_10:
[----:B------:R-:W-:Y:S01]  /*0f70*/  USHF.R.U64 UR5, UR6, UR19, UR7 ;  /* 0x0000001306057299 */ /* 0x000fe20008001207 */
[----:B------:R-:W-:Y:S01]  /*0f80*/  IMAD.MOV.U32 R0, RZ, RZ, 0x1 ;  /* 0x00000001ff007424 */ /* 0x000fe200078e00ff */
[----:B------:R-:W-:Y:S02]  /*0f90*/  USHF.L.U32 UR4, UR21, UR18, URZ ;  /* 0x0000001215047299 */ /* 0x000fe4000800063f */
[----:B------:R-:W-:Y:S02]  /*0fa0*/  ULOP3.LUT UR13, UR22, UR13, URZ, 0xc0, !UPT ;  /* 0x0000000d160d7292 */ /* 0x000fe4000f8ec03f */
[----:B------:R-:W-:Y:S02]  /*0fb0*/  UIADD3 UR6, -UR5, URZ, URZ ;  /* 0x0000003f05067290 */ /* 0x000fe4000fffe13f */
[----:B------:R-:W-:Y:S02]  /*0fc0*/  UIMAD UR13, UR4, UR5, UR13 ;  /* 0x00000005040d72a4 */ /* 0x000fe4000f8e020d */
[----:B------:R-:W-:-:S02]  /*0fd0*/  ULOP3.LUT UR15, UR16, UR15, URZ, 0xc0, !UPT ;  /* 0x0000000f100f7292 */ /* 0x000fc4000f8ec03f */
[----:B------:R-:W-:Y:S01]  /*0fe0*/  UIMAD UR4, UR6, UR20, UR23 ;  /* 0x00000014060472a4 */ /* 0x000fe2000f8e0217 */
[----:B------:R-:W-:Y:S01]  /*0ff0*/  ULDC UR5, c[0x0][0x610] ;  /* 0x0001840000057ab9 */ /* 0x000fe20000000800 */
[----:B------:R-:W-:Y:S02]  /*1000*/  UISETP.NE.AND UP0, UPT, UR39, URZ, UPT ;  /* 0x0000003f2700728c */ /* 0x000fe4000bf05270 */
[----:B------:R-:W-:Y:S02]  /*1010*/  UIMAD UR12, UR13, UR5, UR12 ;  /* 0x000000050d0c72a4 */ /* 0x000fe4000f8e020c */
[----:B------:R-:W-:-:S04]  /*1020*/  UIMAD UR4, UR4, UR17, UR15 ;  /* 0x00000011040472a4 */ /* 0x000fc8000f8e020f */
[----:B------:R-:W-:Y:S02]  /*1030*/  USEL UR41, UR4, UR12, !UP0 ;  /* 0x0000000c04297287 */ /* 0x000fe4000c000000 */
[----:B------:R-:W-:-:S12]  /*1040*/  USEL UR40, UR12, UR4, !UP0 ;  /* 0x000000040c287287 */ /* 0x000fd8000c000000 */
.L_x_8:
[----:B------:R-:W-:-:S08]  /*1050*/  NOP ;  /* 0x0000000000007918 */ /* 0x000fd00000000000 */
[----:B------:R-:W1:Y:S02]  /*1060*/  USETMAXREG.TRY_ALLOC.CTAPOOL UP0, 0xf0 ;  /* 0x000000f0000079c8 */ /* 0x000e640008000600 */
[----:B-1----:R-:W-:-:S13]  /*1070*/  PLOP3.LUT P0, PT, PT, PT, UP0, 0x80, 0x0 ;  /* 0x000000000000781c */ /* 0x002fda0003f0f008 */
[----:B------:R-:W-:Y:S05]  /*1080*/  @!P0 BRA `(.L_x_8) ;  /* 0xfffffffc00f08947 */ /* 0x000fea000383ffff */
[----:B------:R-:W-:Y:S01]  /*1090*/  ULDC.64 UR4, c[0x0][0x598] ;  /* 0x0001660000047ab9 */ /* 0x000fe20000000a00 */
[----:B------:R-:W-:Y:S01]  /*10a0*/  ULDC.64 UR44, c[0x0][0x208] ;  /* 0x00008200002c7ab9 */ /* 0x000fe20000000a00 */
[----:B------:R-:W-:-:S04]  /*10b0*/  ISETP.NE.U32.AND P0, PT, RZ, UR4, PT ;  /* 0x00000004ff007c0c */ /* 0x000fc8000bf05070 */
[----:B------:R-:W-:-:S13]  /*10c0*/  ISETP.NE.AND.EX P0, PT, RZ, UR5, PT, P0 ;  /* 0x00000005ff007c0c */ /* 0x000fda000bf05300 */
[----:B------:R-:W-:Y:S05]  /*10d0*/  @!P0 BRA `(.L_x_11) ;  /* 0x00000000001c8947 */ /* 0x000fea0003800000 */
[----:B------:R-:W1:Y:S02]  /*10e0*/  LDC.64 R2, c[0x0][0x598] ;  /* 0x00016600ff027b82 */ /* 0x000e640000000a00 */
[----:B-1----:R-:W2:Y:S02]  /*10f0*/  LDG.E.64 R2, desc[UR44][R2.64] ;  /* 0x0000002c02027981 */ /* 0x002ea4000c1e1b00 */
[----:B--2---:R-:W-:-:S04]  /*1100*/  ISETP.NE.U32.AND P0, PT, R2, RZ, PT ;  /* 0x000000ff0200720c */ /* 0x004fc80003f05070 */
[----:B------:R-:W-:-:S13]  /*1110*/  ISETP.NE.AND.EX P0, PT, R3, RZ, PT, P0 ;  /* 0x000000ff0300720c */ /* 0x000fda0003f05300 */
[----:B------:R-:W-:Y:S05]  /*1120*/  @!P0 BRA `(.L_x_11) ;  /* 0x0000000000088947 */ /* 0x000fea0003800000 */
[----:B------:R1:W5:Y:S01]  /*1130*/  LD.E R2, desc[UR44][R2.64] ;  /* 0x0000002c02027980 */ /* 0x000362000c101900 */
[----:B------:R-:W-:Y:S05]  /*1140*/  BRA `(.L_x_12) ;  /* 0x0000000000247947 */ /* 0x000fea0003800000 */
.L_x_11:
[----:B------:R-:W-:Y:S02]  /*1150*/  ULDC.64 UR4, c[0x0][0x588] ;  /* 0x0001620000047ab9 */ /* 0x000fe40000000a00 */
[----:B------:R-:W-:-:S04]  /*1160*/  ISETP.NE.U32.AND P0, PT, RZ, UR4, PT ;  /* 0x00000004ff007c0c */ /* 0x000fc8000bf05070 */
[----:B------:R-:W-:-:S13]  /*1170*/  ISETP.NE.AND.EX P0, PT, RZ, UR5, PT, P0 ;  /* 0x00000005ff007c0c */ /* 0x000fda000bf05300 */
[----:B------:R-:W-:Y:S05]  /*1180*/  @!P0 BRA `(.L_x_13) ;  /* 0x00000000000c8947 */ /* 0x000fea0003800000 */
[----:B------:R-:W1:Y:S02]  /*1190*/  LDC.64 R2, c[0x0][0x588] ;  /* 0x00016200ff027b82 */ /* 0x000e640000000a00 */
[----:B-1----:R2:W5:Y:S01]  /*11a0*/  LDG.E R2, desc[UR44][R2.64] ;  /* 0x0000002c02027981 */ /* 0x002562000c1e1900 */
[----:B------:R-:W-:Y:S05]  /*11b0*/  BRA `(.L_x_12) ;  /* 0x0000000000087947 */ /* 0x000fea0003800000 */
.L_x_13:
[----:B------:R-:W-:Y:S02]  /*11c0*/  ULDC UR4, c[0x0][0x580] ;  /* 0x0001600000047ab9 */ /* 0x000fe40000000800 */
[----:B------:R-:W-:-:S07]  /*11d0*/  MOV R2, UR4 ;  /* 0x0000000400027c02 */ /* 0x000fce0008000f00 */
.L_x_12:
[----:B------:R-:W-:Y:S02]  /*11e0*/  ULDC.64 UR4, c[0x0][0x5a0] ;  /* 0x0001680000047ab9 */ /* 0x000fe40000000a00 */
[----:B------:R-:W-:-:S04]  /*11f0*/  ISETP.NE.U32.AND P0, PT, RZ, UR4, PT ;  /* 0x00000004ff007c0c */ /* 0x000fc8000bf05070 */
[----:B------:R-:W-:-:S13]  /*1200*/  ISETP.NE.AND.EX P0, PT, RZ, UR5, PT, P0 ;  /* 0x00000005ff007c0c */ /* 0x000fda000bf05300 */
[----:B------:R-:W-:Y:S05]  /*1210*/  @!P0 BRA `(.L_x_14) ;  /* 0x00000000001c8947 */ /* 0x000fea0003800000 */
[----:B------:R-:W3:Y:S02]  /*1220*/  LDC.64 R4, c[0x0][0x5a0] ;  /* 0x00016800ff047b82 */ /* 0x000ee40000000a00 */
[----:B---3--:R-:W3:Y:S02]  /*1230*/  LDG.E.64 R4, desc[UR44][R4.64] ;  /* 0x0000002c04047981 */ /* 0x008ee4000c1e1b00 */
[----:B---3--:R-:W-:-:S04]  /*1240*/  ISETP.NE.U32.AND P0, PT, R4, RZ, PT ;  /* 0x000000ff0400720c */ /* 0x008fc80003f05070 */
[----:B------:R-:W-:-:S13]  /*1250*/  ISETP.NE.AND.EX P0, PT, R5, RZ, PT, P0 ;  /* 0x000000ff0500720c */ /* 0x000fda0003f05300 */
[----:B------:R-:W-:Y:S05]  /*1260*/  @!P0 BRA `(.L_x_14) ;  /* 0x0000000000088947 */ /* 0x000fea0003800000 */
[----:B------:R3:W5:Y:S01]  /*1270*/  LD.E R16, desc[UR44][R4.64] ;  /* 0x0000002c04107980 */ /* 0x000762000c101900 */
[----:B------:R-:W-:Y:S05]  /*1280*/  BRA `(.L_x_15) ;  /* 0x0000000000247947 */ /* 0x000fea0003800000 */
.L_x_14:
[----:B------:R-:W-:Y:S02]  /*1290*/  ULDC.64 UR4, c[0x0][0x590] ;  /* 0x0001640000047ab9 */ /* 0x000fe40000000a00 */
[----:B------:R-:W-:-:S04]  /*12a0*/  ISETP.NE.U32.AND P0, PT, RZ, UR4, PT ;  /* 0x00000004ff007c0c */ /* 0x000fc8000bf05070 */
[----:B------:R-:W-:-:S13]  /*12b0*/  ISETP.NE.AND.EX P0, PT, RZ, UR5, PT, P0 ;  /* 0x00000005ff007c0c */ /* 0x000fda000bf05300 */
[----:B------:R-:W-:Y:S05]  /*12c0*/  @!P0 BRA `(.L_x_16) ;  /* 0x00000000000c8947 */ /* 0x000fea0003800000 */
[----:B------:R-:W3:Y:S02]  /*12d0*/  LDC.64 R4, c[0x0][0x590] ;  /* 0x00016400ff047b82 */ /* 0x000ee40000000a00 */
[----:B---3--:R4:W5:Y:S01]  /*12e0*/  LDG.E R16, desc[UR44][R4.64] ;  /* 0x0000002c04107981 */ /* 0x008962000c1e1900 */
[----:B------:R-:W-:Y:S05]  /*12f0*/  BRA `(.L_x_15) ;  /* 0x0000000000087947 */ /* 0x000fea0003800000 */
.L_x_16:
[----:B------:R-:W-:Y:S02]  /*1300*/  ULDC UR4, c[0x0][0x584] ;  /* 0x0001610000047ab9 */ /* 0x000fe40000000800 */
[----:B------:R-:W-:-:S07]  /*1310*/  IMAD.U32 R16, RZ, RZ, UR4 ;  /* 0x00000004ff107e24 */ /* 0x000fce000f8e00ff */
.L_x_15:
[----:B------:R-:W-:-:S13]  /*1320*/  LOP3.LUT P0, RZ, R0, 0xff, RZ, 0xc0, !PT ;  /* 0x000000ff00ff7812 */ /* 0x000fda000780c0ff */
[----:B------:R-:W-:Y:S05]  /*1330*/  @!P0 EXIT ;  /* 0x000000000000894d */ /* 0x000fea0003800000 */
[----:B------:R-:W-:Y:S01]  /*1340*/  ULDC UR4, c[0x0][0x28c] ;  /* 0x0000a30000047ab9 */ /* 0x000fe20000000800 */
[----:B------:R-:W-:Y:S01]  /*1350*/  UMOV UR36, URZ ;  /* 0x0000003f00247c82 */ /* 0x000fe20008000000 */
[----:B------:R-:W-:Y:S01]  /*1360*/  UIADD3 UR4, UR4, 0x7f, URZ ;  /* 0x0000007f04047890 */ /* 0x000fe2000fffe03f */
[----:B------:R-:W-:-:S03]  /*1370*/  UMOV UR37, URZ ;  /* 0x0000003f00257c82 */ /* 0x000fc60008000000 */
[----:B------:R-:W-:-:S04]  /*1380*/  USHF.R.S32.HI UR5, URZ, 0x1f, UR4 ;  /* 0x0000001f3f057899 */ /* 0x000fc80008011404 */
[----:B------:R-:W-:-:S04]  /*1390*/  ULEA.HI UR5, UR5, UR4, URZ, 0x7 ;  /* 0x0000000405057291 */ /* 0x000fc8000f8f383f */
[----:B------:R-:W-:-:S12]  /*13a0*/  USHF.R.S32.HI UR43, URZ, 0x7, UR5 ;  /* 0x000000073f2b7899 */ /* 0x000fd80008011405 */
.L_x_544:
[----:B------:R-:W0:Y:S01]  /*13b0*/  S2R R0, SR_TID.X ;  /* 0x0000000000007919 */ /* 0x000e220000002100 */
[----:B-1----:R-:W1:Y:S01]  /*13c0*/  S2UR UR7, SR_CgaCtaId ;  /* 0x00000000000779c3 */ /* 0x002e620000008800 */
[----:B------:R-:W-:Y:S02]  /*13d0*/  UMOV UR6, 0x400 ;  /* 0x0000040000067882 */ /* 0x000fe40000000000 */
[----:B-1----:R-:W-:Y:S01]  /*13e0*/  ULEA UR6, UR7, UR6, 0x18 ;  /* 0x0000000607067291 */ /* 0x002fe2000f8ec03f */
[----:B0-----:R-:W-:-:S04]  /*13f0*/  LOP3.LUT R0, R0, 0x80, RZ, 0xc0, !PT ;  /* 0x0000008000007812 */ /* 0x001fc800078ec0ff */
[----:B------:R-:W-:-:S06]  /*1400*/  SHF.R.U32.HI R0, RZ, 0x7, R0 ;  /* 0x00000007ff007819 */ /* 0x000fcc0000011600 */
[----:B------:R-:W0:Y:S02]  /*1410*/  SHFL.IDX PT, R0, R0, RZ, 0x1f ;  /* 0x00001fff00007589 */ /* 0x000e2400000e0000 */
[----:B0-----:R-:W-:-:S13]  /*1420*/  R2UR UR4, R0 ;  /* 0x00000000000472ca */ /* 0x001fda00000e0000 */
[----:B------:R-:W-:-:S04]  /*1430*/  ULEA.HI UR5, UR4, UR4, URZ, 0x1 ;  /* 0x0000000404057291 */ /* 0x000fc8000f8f083f */
[----:B------:R-:W-:-:S04]  /*1440*/  ULOP3.LUT UR5, UR5, 0x7fffe, URZ, 0xc0, !UPT ;  /* 0x0007fffe05057892 */ /* 0x000fc8000f8ec03f */
[----:B------:R-:W-:-:S03]  /*1450*/  UIADD3 UR5, UR4, -UR5, URZ ;  /* 0x8000000504057290 */ /* 0x000fc6000fffe03f */
[----:B------:R-:W-:Y:S01]  /*1460*/  ULDC UR4, c[0x0][0x28c] ;  /* 0x0000a30000047ab9 */ /* 0x000fe20000000800 */
[----:B------:R-:W-:Y:S01]  /*1470*/  ULEA UR5, UR5, UR6, 0xd ;  /* 0x0000000605057291 */ /* 0x000fe2000f8e683f */
[----:B------:R-:W-:-:S03]  /*1480*/  ISETP.LT.AND P0, PT, RZ, UR4, PT ;  /* 0x00000004ff007c0c */ /* 0x000fc6000bf01270 */
[----:B------:R-:W-:-:S04]  /*1490*/  UIADD3 UR5, UR5, 0x100, URZ ;  /* 0x0000010005057890 */ /* 0x000fc8000fffe03f */
[----:B------:R-:W-:-:S04]  /*14a0*/  USHF.R.U32.HI UR5, URZ, 0x4, UR5 ;  /* 0x000000043f057899 */ /* 0x000fc80008011605 */
[----:B------:R-:W-:Y:S02]  /*14b0*/  ULOP3.LUT UR46, UR5, 0x3fff, URZ, 0xc0, !UPT ;  /* 0x00003fff052e7892 */ /* 0x000fe4000f8ec03f */
[----:B---3--:R-:W-:Y:S10]  /*14c0*/  @P0 BRA `(.L_x_17) ;  /* 0x0000000000400947 */ /* 0x008ff40003800000 */
[----:B------:R-:W-:Y:S01]  /*14d0*/  MOV R0, 0x0 ;  /* 0x0000000000007802 */ /* 0x000fe20000000f00 */
[----:B------:R-:W-:Y:S01]  /*14e0*/  ULDC.64 UR4, c[0x4][0x68] ;  /* 0x01001a0000047ab9 */ /* 0x000fe20000000a00 */
[----:B------:R-:W-:Y:S01]  /*14f0*/  ULDC.64 UR6, c[0x4][0x8] ;  /* 0x0100020000067ab9 */ /* 0x000fe20000000a00 */
[----:B---34-:R-:W-:Y:S01]  /*1500*/  IMAD.U32 R4, RZ, RZ, UR4 ;  /* 0x00000004ff047e24 */ /* 0x018fe2000f8e00ff */
[----:B------:R0:W1:Y:S01]  /*1510*/  LDC.64 R14, c[0x4][R0] ;  /* 0x01000000000e7b82 */ /* 0x0000620000000a00 */
[----:B------:R-:W-:Y:S01]  /*1520*/  IMAD.U32 R5, RZ, RZ, UR5 ;  /* 0x00000005ff057e24 */ /* 0x000fe2000f8e00ff */
[----:B------:R-:W-:Y:S01]  /*1530*/  ULDC.64 UR4, c[0x4][0x70] ;  /* 0x01001c0000047ab9 */ /* 0x000fe20000000a00 */
[----:B------:R-:W-:Y:S01]  /*1540*/  IMAD.U32 R10, RZ, RZ, UR6 ;  /* 0x00000006ff0a7e24 */ /* 0x000fe2000f8e00ff */
[----:B------:R-:W-:Y:S01]  /*1550*/  MOV R6, UR4 ;  /* 0x0000000400067c02 */ /* 0x000fe20008000f00 */
[----:B------:R-:W-:Y:S01]  /*1560*/  IMAD.U32 R7, RZ, RZ, UR5 ;  /* 0x00000005ff077e24 */ /* 0x000fe2000f8e00ff */
[----:B------:R-:W-:Y:S01]  /*1570*/  MOV R8, 0x1e1 ;  /* 0x000001e100087802 */ /* 0x000fe20000000f00 */
[----:B------:R-:W-:-:S02]  /*1580*/  IMAD.U32 R11, RZ, RZ, UR7 ;  /* 0x00000007ff0b7e24 */ /* 0x000fc4000f8e00ff */
[----:B------:R-:W-:Y:S02]  /*1590*/  IMAD.MOV.U32 R12, RZ, RZ, 0x1 ;  /* 0x00000001ff0c7424 */ /* 0x000fe400078e00ff */
[----:B0-----:R-:W-:-:S07]  /*15a0*/  IMAD.MOV.U32 R13, RZ, RZ, RZ ;  /* 0x000000ffff0d7224 */ /* 0x001fce00078e00ff */
[----:B------:R-:W-:-:S07]  /*15b0*/  LEPC R20, `(.L_x_17) ;  /* 0x000000001014794e */ /* 0x000fce0000000000 */
[----:B-12--5:R-:W-:Y:S05]  /*15c0*/  CALL.ABS.NOINC R14 ;  /* 0x000000000e007343 */ /* 0x026fea0003c00000 */
.L_x_17:
[----:B------:R-:W-:-:S06]  /*15d0*/  ULOP3.LUT UR4, UR38, 0x1, URZ, 0xfc, !UPT ;  /* 0x0000000126047892 */ /* 0x000fcc000f8efc3f */
[----:B------:R-:W-:-:S05]  /*15e0*/  IMAD.U32 R0, RZ, RZ, UR4 ;  /* 0x00000004ff007e24 */ /* 0x000fca000f8e00ff */
[----:B------:R-:W-:-:S13]  /*15f0*/  ISETP.NE.AND P0, PT, R0, 0x3, PT ;  /* 0x000000030000780c */ /* 0x000fda0003f05270 */
[----:B------:R-:W-:Y:S05]  /*1600*/  @!P0 BRA `(.L_x_18) ;  /* 0x0000000000048947 */ /* 0x000fea0003800000 */
[----:B------:R-:W-:Y:S01]  /*1610*/  BPT.TRAP 0x1 ;  /* 0x000000040000795c */ /* 0x000fe20000300000 */
.L_x_18:
[----:B------:R-:W0:Y:S01]  /*1620*/  S2UR UR5, SR_CgaCtaId ;  /* 0x00000000000579c3 */ /* 0x000e220000008800 */
[----:B------:R-:W-:Y:S01]  /*1630*/  UMOV UR4, 0x400 ;  /* 0x0000040000047882 */ /* 0x000fe20000000000 */
[----:B---34-:R-:W-:Y:S01]  /*1640*/  MOV R5, UR37 ;  /* 0x0000002500057c02 */ /* 0x018fe20008000f00 */
[----:B--2---:R-:W-:-:S05]  /*1650*/  IMAD.U32 R3, RZ, RZ, UR36 ;  /* 0x00000024ff037e24 */ /* 0x004fca000f8e00ff */
[----:B------:R-:W-:Y:S01]  /*1660*/  SHF.L.U32 R3, R3, 0x1f, RZ ;  /* 0x0000001f03037819 */ /* 0x000fe200000006ff */
[----:B0-----:R-:W-:-:S06]  /*1670*/  ULEA UR4, UR5, UR4, 0x18 ;  /* 0x0000000405047291 */ /* 0x001fcc000f8ec03f */
[----:B------:R-:W-:-:S04]  /*1680*/  IMAD.U32 R0, RZ, RZ, UR4 ;  /* 0x00000004ff007e24 */ /* 0x000fc8000f8e00ff */
[----:B------:R-:W-:-:S04]  /*1690*/  IMAD R4, R5, 0x8, R0 ;  /* 0x0000000805047824 */ /* 0x000fc800078e0200 */
[----:B------:R0:W1:Y:S01]  /*16a0*/  SYNCS.PHASECHK.TRANS64.TRYWAIT P1, [R4+URZ], R3 ;  /* 0x00000003040075a7 */ /* 0x000062000802017f */
[----:B------:R-:W-:Y:S05]  /*16b0*/  @!P0 BRA `(.L_x_19) ;  /* 0x0000000000048947 */ /* 0x000fea0003800000 */
[----:B------:R-:W-:Y:S01]  /*16c0*/  BPT.TRAP 0x1 ;  /* 0x000000040000795c */ /* 0x000fe20000300000 */
.L_x_19:
[----:B-1----:R-:W-:Y:S05]  /*16d0*/  @P1 BRA `(.L_x_20) ;  /* 0x0000000000081947 */ /* 0x002fea0003800000 */
[----:B------:R-:W1:Y:S02]  /*16e0*/  SYNCS.PHASECHK.TRANS64.TRYWAIT P1, [R4+URZ], R3 ;  /* 0x00000003040075a7 */ /* 0x000e64000802017f */
[----:B-1----:R-:W-:Y:S05]  /*16f0*/  @!P1 BRA `(.L_x_21) ;  /* 0x0000022000dc9947 */ /* 0x002fea0003800000 */
.L_x_20:
[----:B------:R-:W-:-:S04]  /*1700*/  UISETP.LT.AND UP0, UPT, UR43, 0x1, UPT ;  /* 0x000000012b00788c */ /* 0x000fc8000bf01270 */
[----:B------:R-:W-:-:S06]  /*1710*/  USEL UR4, UR43, 0x1, UP0 ;  /* 0x000000012b047887 */ /* 0x000fcc0008000000 */
[----:B01----:R-:W-:Y:S01]  /*1720*/  MOV R3, UR4 ;  /* 0x0000000400037c02 */ /* 0x003fe20008000f00 */
[----:B------:R-:W-:Y:S05]  /*1730*/  WARPSYNC.ALL ;  /* 0x0000000000007948 */ /* 0x000fea0003800000 */
[----:B------:R-:W-:-:S04]  /*1740*/  IADD3 R3, -R3, UR43, RZ ;  /* 0x0000002b03037c10 */ /* 0x000fc8000fffe1ff */
[----:B------:R-:W-:Y:S02]  /*1750*/  ISETP.GE.AND P1, PT, R3, 0x1, PT ;  /* 0x000000010300780c */ /* 0x000fe40003f26270 */
[----:B------:R-:W-:Y:S01]  /*1760*/  R2UR UR4, R0 ;  /* 0x00000000000472ca */ /* 0x000fe200000e0000 */
[----:B------:R-:W-:Y:S01]  /*1770*/  WARPGROUP.ARRIVE ;  /* 0x00000000000079c5 */ /* 0x000fe20000000000 */
[----:B------:R-:W-:Y:S01]  /*1780*/  UMOV UR9, 0x40000040 ;  /* 0x4000004000097882 */ /* 0x000fe20000000000 */
[----:B------:R-:W-:Y:S01]  /*1790*/  UMOV UR11, 0x40000040 ;  /* 0x40000040000b7882 */ /* 0x000fe20000000000 */
[----:B------:R-:W-:Y:S01]  /*17a0*/  STL [R1+0x2c8], R17 ;  /* 0x0002c81101007387 */ /* 0x000fe20000100800 */
[----:B------:R-:W-:Y:S01]  /*17b0*/  UMOV UR15, UR11 ;  /* 0x0000000b000f7c82 */ /* 0x000fe20008000000 */
[----:B------:R-:W-:Y:S02]  /*17c0*/  UMOV UR13, 0x40000040 ;  /* 0x40000040000d7882 */ /* 0x000fe40000000000 */
[----:B-----5:R-:W-:Y:S04]  /*17d0*/  STL [R1+0x2c4], R16 ;  /* 0x0002c41001007387 */ /* 0x020fe80000100800 */
[----:B------:R0:W-:Y:S01]  /*17e0*/  STL [R1+0x2c0], R3 ;  /* 0x0002c00301007387 */ /* 0x0001e20000100800 */
[----:B------:R-:W-:-:S03]  /*17f0*/  UIADD3 UR4, UR4, 0x40100, URZ ;  /* 0x0004010004047890 */ /* 0x000fc6000fffe03f */
[----:B------:R1:W-:Y:S01]  /*1800*/  STL [R1+0x2bc], R2 ;  /* 0x0002bc0201007387 */ /* 0x0003e20000100800 */
[----:B------:R-:W-:-:S03]  /*1810*/  USHF.R.U32.HI UR4, URZ, 0x4, UR4 ;  /* 0x000000043f047899 */ /* 0x000fc60008011604 */
[----:B------:R2:W-:Y:S01]  /*1820*/  STL [R1+0x2cc], R0 ;  /* 0x0002cc0001007387 */ /* 0x0005e20000100800 */
[----:B------:R-:W-:Y:S02]  /*1830*/  ULOP3.LUT UR5, UR4, 0x3fff, URZ, 0xc0, !UPT ;  /* 0x00003fff04057892 */ /* 0x000fe4000f8ec03f */
[----:B------:R-:W-:Y:S02]  /*1840*/  ULOP3.LUT UR4, UR46, 0x10000, URZ, 0xfc, !UPT ;  /* 0x000100002e047892 */ /* 0x000fe4000f8efc3f */
[----:B------:R-:W-:Y:S02]  /*1850*/  ULOP3.LUT UR5, UR5, 0x10000, URZ, 0xfc, !UPT ;  /* 0x0001000005057892 */ /* 0x000fe4000f8efc3f */
[----:B------:R-:W-:Y:S02]  /*1860*/  ULEA UR8, UR37, UR4, 0xc ;  /* 0x0000000425087291 */ /* 0x000fe4000f8e603f */
[----:B------:R-:W-:Y:S02]  /*1870*/  ULEA UR6, UR37, UR5, 0xc ;  /* 0x0000000525067291 */ /* 0x000fe4000f8e603f */
[----:B------:R-:W-:-:S05]  /*1880*/  UIADD3 UR12, UR8, 0x400, URZ ;  /* 0x00000400080c7890 */ /* 0x000fca000fffe03f */
[----:B------:R-:W-:Y:S02]  /*1890*/  UMOV UR10, UR6 ;  /* 0x00000006000a7c82 */ /* 0x000fe40008000000 */
[----:B------:R-:W-:Y:S01]  /*18a0*/  HGMMA.64x256x16.F32.BF16 R24, gdesc[UR8], RZ, !UPT, gsb0 ;  /* 0x03e00000081879f0 */ /* 0x000fe2000c0018ff */
[----:B------:R-:W-:Y:S02]  /*18b0*/  UMOV UR14, UR10 ;  /* 0x0000000a000e7c82 */ /* 0x000fe40008000000 */
[----:B------:R-:W-:Y:S02]  /*18c0*/  WARPGROUP.DEPBAR.LE gsb0, 0x0 ;  /* 0x00008000000079c5 */ /* 0x000fe40000010000 */
[----:B------:R-:W-:Y:S01]  /*18d0*/  STL.64 [R1], R24 ;  /* 0x0000001801007387 */ /* 0x000fe20000100a00 */
[----:B------:R-:W-:Y:S01]  /*18e0*/  IMAD.MOV.U32 R235, RZ, RZ, R46 ;  /* 0x000000ffffeb7224 */ /* 0x000fe200078e002e */
[----:B------:R-:W-:Y:S01]  /*18f0*/  MOV R232, R49 ;  /* 0x0000003100e87202 */ /* 0x000fe20000000f00 */
[----:B------:R-:W-:Y:S01]  /*1900*/  IMAD.MOV.U32 R234, RZ, RZ, R47 ;  /* 0x000000ffffea7224 */ /* 0x000fe200078e002f */
[----:B------:R-:W-:Y:S01]  /*1910*/  STL.64 [R1+0x8], R26 ;  /* 0x0000081a01007387 */ /* 0x000fe20000100a00 */
        /* <DEDUP_REMOVED lines=65> */
[----:B0-----:R-:W-:Y:S01]  /*1d30*/  MOV R3, R149 ;  /* 0x0000009500037202 */ /* 0x001fe20000000f00 */
[----:B------:R-:W-:Y:S01]  /*1d40*/  IMAD.MOV.U32 R176, RZ, RZ, R92 ;  /* 0x000000ffffb07224 */ /* 0x000fe200078e005c */
[----:B------:R0:W-:Y:S01]  /*1d50*/  STL.64 [R1+0x50], R44 ;  /* 0x0000502c01007387 */ /* 0x0001e20000100a00 */
[----:B------:R-:W-:-:S02]  /*1d60*/  IMAD.MOV.U32 R178, RZ, RZ, R94 ;  /* 0x000000ffffb27224 */ /* 0x000fc400078e005e */
[----:B------:R-:W-:Y:S01]  /*1d70*/  IMAD.MOV.U32 R179, RZ, RZ, R95 ;  /* 0x000000ffffb37224 */ /* 0x000fe200078e005f */
[----:B------:R-:W-:Y:S01]  /*1d80*/  STL [R1+0xaf0], R152 ;  /* 0x000af09801007387 */ /* 0x000fe20000100800 */
[----:B------:R-:W-:Y:S02]  /*1d90*/  IMAD.MOV.U32 R180, RZ, RZ, R96 ;  /* 0x000000ffffb47224 */ /* 0x000fe400078e0060 */
[----:B------:R-:W-:Y:S02]  /*1da0*/  IMAD.MOV.U32 R182, RZ, RZ, R98 ;  /* 0x000000ffffb67224 */ /* 0x000fe400078e0062 */
[----:B------:R-:W-:Y:S02]  /*1db0*/  IMAD.MOV.U32 R183, RZ, RZ, R99 ;  /* 0x000000ffffb77224 */ /* 0x000fe400078e0063 */
[----:B------:R-:W-:Y:S02]  /*1dc0*/  IMAD.MOV.U32 R184, RZ, RZ, R100 ;  /* 0x000000ffffb87224 */ /* 0x000fe400078e0064 */
[----:B------:R-:W-:-:S02]  /*1dd0*/  IMAD.MOV.U32 R186, RZ, RZ, R102 ;  /* 0x000000ffffba7224 */ /* 0x000fc400078e0066 */
[----:B------:R-:W-:Y:S02]  /*1de0*/  IMAD.MOV.U32 R187, RZ, RZ, R103 ;  /* 0x000000ffffbb7224 */ /* 0x000fe400078e0067 */
        /* <DEDUP_REMOVED lines=34> */
[----:B-1----:R-:W-:-:S02]  /*2010*/  IMAD.MOV.U32 R2, RZ, RZ, R150 ;  /* 0x000000ffff027224 */ /* 0x002fc400078e0096 */
[----:B--2---:R-:W-:Y:S02]  /*2020*/  IMAD.MOV.U32 R0, RZ, RZ, R151 ;  /* 0x000000ffff007224 */ /* 0x004fe400078e0097 */
[----:B0-----:R-:W-:-:S06]  /*2030*/  WARPGROUP.ARRIVE ;  /* 0x00000000000079c5 */ /* 0x001fcc0000000000 */
[----:B------:R-:W-:Y:S03]  /*2040*/  HGMMA.64x256x16.F32.BF16 R24, gdesc[UR12], RZ, !UPT, gsb0 ;  /* 0x03e000000c1879f0 */ /* 0x000fe6000c0018ff */
[----:B------:R-:W-:Y:S02]  /*2050*/  WARPGROUP.DEPBAR.LE gsb0, 0x0 ;  /* 0x00008000000079c5 */ /* 0x000fe40000010000 */
[----:B------:R-:W-:Y:S04]  /*2060*/  STL.64 [R1+0xae8], R150 ;  /* 0x000ae89601007387 */ /* 0x000fe80000100a00 */
        /* <DEDUP_REMOVED lines=20> */
[----:B------:R0:W-:Y:S04]  /*21b0*/  STL.64 [R1+0xa40], R108 ;  /* 0x000a406c01007387 */ /* 0x0001e80000100a00 */
[----:B0-----:R-:W2:Y:S04]  /*21c0*/  LDL.LU R108, [R1] ;  /* 0x00000000016c7983 */ /* 0x001ea80000300800 */
[----:B------:R-:W2:Y:S04]  /*21d0*/  LDL.LU R109, [R1+0x4] ;  /* 0x00000400016d7983 */ /* 0x000ea80000300800 */
        /* <DEDUP_REMOVED lines=19> */
[----:B------:R-:W2:Y:S01]  /*2310*/  LDL.LU R129, [R1+0x54] ;  /* 0x0000540001817983 */ /* 0x000ea20000300800 */
        /* <DEDUP_REMOVED lines=21> */
[----:B------:R-:W-:Y:S01]  /*2470*/  UIADD3 UR12, UR8, 0x2, URZ ;  /* 0x00000002080c7890 */ /* 0x000fe2000fffe03f */
[----:B------:R-:W-:Y:S01]  /*2480*/  IMAD.MOV.U32 R145, RZ, RZ, R220 ;  /* 0x000000ffff917224 */ /* 0x000fe200078e00dc */
[----:B------:R-:W-:Y:S01]  /*2490*/  UIADD3 UR14, UR6, 0x2, URZ ;  /* 0x00000002060e7890 */ /* 0x000fe2000fffe03f */
[----:B------:R-:W-:Y:S01]  /*24a0*/  IMAD.MOV.U32 R146, RZ, RZ, R219 ;  /* 0x000000ffff927224 */ /* 0x000fe200078e00db */
[----:B------:R-:W-:Y:S01]  /*24b0*/  MOV R219, R17 ;  /* 0x0000001100db7202 */ /* 0x000fe20000000f00 */
[----:B------:R-:W-:Y:S01]  /*24c0*/  IMAD.MOV.U32 R148, RZ, RZ, R217 ;  /* 0x000000ffff947224 */ /* 0x000fe200078e00d9 */
[----:B------:R-:W-:Y:S01]  /*24d0*/  UMOV UR13, 0x40000040 ;  /* 0x40000040000d7882 */ /* 0x000fe20000000000 */
[----:B------:R-:W-:Y:S01]  /*24e0*/  IMAD.MOV.U32 R149, RZ, RZ, R216 ;  /* 0x000000ffff957224 */ /* 0x000fe200078e00d8 */
[----:B------:R-:W-:Y:S01]  /*24f0*/  UMOV UR15, 0x40000040 ;  /* 0x40000040000f7882 */ /* 0x000fe20000000000 */
[----:B------:R-:W-:Y:S01]  /*2500*/  IMAD.MOV.U32 R150, RZ, RZ, R215 ;  /* 0x000000ffff967224 */ /* 0x000fe200078e00d7 */
[----:B------:R-:W-:Y:S01]  /*2510*/  MOV R215, R21 ;  /* 0x0000001500d77202 */ /* 0x000fe20000000f00 */
        /* <DEDUP_REMOVED lines=17> */
[----:B------:R-:W-:-:S06]  /*2630*/  IMAD.MOV.U32 R234, RZ, RZ, R2 ;  /* 0x000000ffffea7224 */ /* 0x000fcc00078e0002 */
[----:B--2---:R-:W-:-:S06]  /*2640*/  WARPGROUP.ARRIVE ;  /* 0x00000000000079c5 */ /* 0x004fcc0000000000 */
[----:B------:R-:W-:Y:S03]  /*2650*/  HGMMA.64x256x16.F32.BF16 R108, gdesc[UR12], R108, gsb0 ;  /* 0x03e000000c6c79f0 */ /* 0x000fe6000800186c */
[----:B------:R-:W-:Y:S02]  /*2660*/  WARPGROUP.DEPBAR.LE gsb0, 0x0 ;  /* 0x00008000000079c5 */ /* 0x000fe40000010000 */
[----:B------:R-:W-:Y:S04]  /*2670*/  STL.64 [R1], R108 ;  /* 0x0000006c01007387 */ /* 0x000fe80000100a00 */
        /* <DEDUP_REMOVED lines=63> */
[----:B0-----:R-:W2:Y:S04]  /*2a70*/  LDL.LU R152, [R1+0xaf0] ;  /* 0x000af00001987983 */ /* 0x001ea80000300800 */
[----:B------:R-:W3:Y:S04]  /*2a80*/  LDL.LU.64 R150, [R1+0xae8] ;  /* 0x000ae80001967983 */ /* 0x000ee80000300a00 */
        /* <DEDUP_REMOVED lines=20> */
[----:B------:R-:W3:Y:S01]  /*2bd0*/  LDL.LU.64 R108, [R1+0xa40] ;  /* 0x000a4000016c7983 */ /* 0x000ee20000300a00 */
[----:B------:R-:W-:Y:S01]  /*2be0*/  UIADD3 UR12, UR8, 0x402, URZ ;  /* 0x00000402080c7890 */ /* 0x000fe2000fffe03f */
[----:B------:R-:W-:Y:S01]  /*2bf0*/  UMOV UR13, 0x40000040 ;  /* 0x40000040000d7882 */ /* 0x000fe20000000000 */
[----:B---3--:R-:W-:-:S07]  /*2c00*/  WARPGROUP.ARRIVE ;  /* 0x00000000000079c5 */ /* 0x008fce0000000000 */
[----:B------:R-:W-:Y:S03]  /*2c10*/  HGMMA.64x256x16.F32.BF16 R24, gdesc[UR12], R24, gsb0 ;  /* 0x03e000000c1879f0 */ /* 0x000fe60008001818 */
        /* <DEDUP_REMOVED lines=65> */
[----:B0-----:R-:W3:Y:S04]  /*3030*/  LDL.LU.64 R24, [R1] ;  /* 0x0000000001187983 */ /* 0x001ee80000300a00 */
        /* <DEDUP_REMOVED lines=63> */
[----:B------:R-:W-:-:S02]  /*3430*/  UIADD3 UR12, UR8, 0x4, URZ ;  /* 0x00000004080c7890 */ /* 0x000fc4000fffe03f */
[----:B------:R-:W-:Y:S01]  /*3440*/  UIADD3 UR14, UR6, 0x4, URZ ;  /* 0x00000004060e7890 */ /* 0x000fe2000fffe03f */
[----:B------:R-:W-:Y:S01]  /*3450*/  UMOV UR13, 0x40000040 ;  /* 0x40000040000d7882 */ /* 0x000fe20000000000 */
[----:B------:R-:W-:Y:S01]  /*3460*/  UMOV UR15, 0x40000040 ;  /* 0x40000040000f7882 */ /* 0x000fe20000000000 */
[----:B---3--:R-:W-:-:S06]  /*3470*/  WARPGROUP.ARRIVE ;  /* 0x00000000000079c5 */ /* 0x008fcc0000000000 */
[----:B------:R-:W-:Y:S03]  /*3480*/  HGMMA.64x256x16.F32.BF16 R24, gdesc[UR12], R24, gsb0 ;  /* 0x03e000000c1879f0 */ /* 0x000fe60008001818 */
        /* <DEDUP_REMOVED lines=41> */
[----:B------:R0:W-:Y:S01]  /*3720*/  STL.64 [R1+0x50], R44 ;  /* 0x0000502c01007387 */ /* 0x0001e20000100a00 */
[----:B------:R-:W-:Y:S01]  /*3730*/  IMAD.MOV.U32 R208, RZ, RZ, R124 ;  /* 0x000000ffffd07224 */ /* 0x000fe200078e007c */
[----:B------:R-:W-:Y:S01]  /*3740*/  MOV R193, R109 ;  /* 0x0000006d00c17202 */ /* 0x000fe20000000f00 */
[----:B------:R-:W-:Y:S01]  /*3750*/  IMAD.MOV.U32 R206, RZ, RZ, R122 ;  /* 0x000000ffffce7224 */ /* 0x000fe200078e007a */
[----:B------:R-:W3:Y:S01]  /*3760*/  LDL.LU.64 R150, [R1+0xa38] ;  /* 0x000a380001967983 */ /* 0x000ee20000300a00 */
        /* <DEDUP_REMOVED lines=60> */
[----:B------:R-:W-:-:S02]  /*3b30*/  IMAD.MOV.U32 R167, RZ, RZ, R83 ;  /* 0x000000ffffa77224 */ /* 0x000fc400078e0053 */
[----:B------:R-:W-:Y:S01]  /*3b40*/  IMAD.MOV.U32 R164, RZ, RZ, R80 ;  /* 0x000000ffffa47224 */ /* 0x000fe200078e0050 */
[----:B------:R-:W3:Y:S01]  /*3b50*/  LDL.LU.64 R118, [R1+0x9b8] ;  /* 0x0009b80001767983 */ /* 0x000ee20000300a00 */
[----:B------:R-:W-:Y:S02]  /*3b60*/  IMAD.MOV.U32 R162, RZ, RZ, R78 ;  /* 0x000000ffffa27224 */ /* 0x000fe400078e004e */
[----:B------:R-:W-:Y:S01]  /*3b70*/  IMAD.MOV.U32 R163, RZ, RZ, R79 ;  /* 0x000000ffffa37224 */ /* 0x000fe200078e004f */
[----:B------:R-:W3:Y:S01]  /*3b80*/  LDL.LU.64 R116, [R1+0x9b0] ;  /* 0x0009b00001747983 */ /* 0x000ee20000300a00 */
[----:B------:R-:W-:Y:S02]  /*3b90*/  IMAD.MOV.U32 R160, RZ, RZ, R76 ;  /* 0x000000ffffa07224 */ /* 0x000fe400078e004c */
        /* <DEDUP_REMOVED lines=58> */
[----:B0-----:R-:W3:Y:S04]  /*3f40*/  LDL.LU.64 R44, [R1+0x890] ;  /* 0x00089000012c7983 */ /* 0x001ee80000300a00 */
        /* <DEDUP_REMOVED lines=11> */
[----:B------:R-:W-:-:S02]  /*4000*/  UMOV UR13, 0x40000040 ;  /* 0x40000040000d7882 */ /* 0x000fc40000000000 */
[----:B--2---:R-:W-:Y:S01]  /*4010*/  STL [R1+0x838], R152 ;  /* 0x0008389801007387 */ /* 0x004fe20000100800 */
[----:B---3--:R-:W-:-:S06]  /*4020*/  WARPGROUP.ARRIVE ;  /* 0x00000000000079c5 */ /* 0x008fcc0000000000 */
        /* <DEDUP_REMOVED lines=68> */
[----:B------:R-:W-:-:S02]  /*4470*/  IMAD.MOV.U32 R145, RZ, RZ, R220 ;  /* 0x000000ffff917224 */ /* 0x000fc400078e00dc */
[----:B------:R-:W-:Y:S01]  /*4480*/  IMAD.MOV.U32 R146, RZ, RZ, R219 ;  /* 0x000000ffff927224 */ /* 0x000fe200078e00db */
[----:B------:R-:W-:Y:S01]  /*4490*/  MOV R219, R17 ;  /* 0x0000001100db7202 */ /* 0x000fe20000000f00 */
[----:B------:R-:W-:Y:S02]  /*44a0*/  IMAD.MOV.U32 R148, RZ, RZ, R217 ;  /* 0x000000ffff947224 */ /* 0x000fe400078e00d9 */
[----:B------:R-:W-:Y:S01]  /*44b0*/  IMAD.MOV.U32 R149, RZ, RZ, R216 ;  /* 0x000000ffff957224 */ /* 0x000fe200078e00d8 */
[----:B------:R-:W-:Y:S01]  /*44c0*/  MOV R216, R20 ;  /* 0x0000001400d87202 */ /* 0x000fe20000000f00 */
[----:B------:R-:W-:Y:S02]  /*44d0*/  IMAD.MOV.U32 R151, RZ, RZ, R214 ;  /* 0x000000ffff977224 */ /* 0x000fe400078e00d6 */
        /* <DEDUP_REMOVED lines=16> */
[----:B------:R-:W-:Y:S01]  /*45e0*/  IMAD.MOV.U32 R235, RZ, RZ, R0 ;  /* 0x000000ffffeb7224 */ /* 0x000fe200078e0000 */
[----:B------:R-:W-:Y:S02]  /*45f0*/  UIADD3 UR12, UR8, 0x6, URZ ;  /* 0x00000006080c7890 */ /* 0x000fe4000fffe03f */
[----:B------:R-:W-:Y:S01]  /*4600*/  UIADD3 UR14, UR6, 0x6, URZ ;  /* 0x00000006060e7890 */ /* 0x000fe2000fffe03f */
[----:B------:R-:W-:Y:S01]  /*4610*/  UMOV UR13, 0x40000040 ;  /* 0x40000040000d7882 */ /* 0x000fe20000000000 */
[----:B------:R-:W-:Y:S01]  /*4620*/  UMOV UR15, 0x40000040 ;  /* 0x40000040000f7882 */ /* 0x000fe20000000000 */
        /* <DEDUP_REMOVED lines=236> */
[----:B------:R-:W-:Y:S01]  /*54f0*/  STL.64 [R1+0x30], R36 ;  /* 0x0000302401007387 */ /* 0x000fe20000100a00 */
[----:B------:R-:W-:-:S03]  /*5500*/  IMAD.MOV.U32 R2, RZ, RZ, R150 ;  /* 0x000000ffff027224 */ /* 0x000fc600078e0096 */
[----:B------:R-:W-:Y:S01]  /*5510*/  STL.64 [R1+0x38], R38 ;  /* 0x0000382601007387 */ /* 0x000fe20000100a00 */
[----:B------:R-:W-:-:S03]  /*5520*/  IMAD.MOV.U32 R0, RZ, RZ, R151 ;  /* 0x000000ffff007224 */ /* 0x000fc600078e0097 */
[----:B------:R-:W-:Y:S01]  /*5530*/  STL.64 [R1+0x40], R40 ;  /* 0x0000402801007387 */ /* 0x000fe20000100a00 */
[----:B------:R-:W-:Y:S01]  /*5540*/  IMAD.MOV.U32 R4, RZ, RZ, R148 ;  /* 0x000000ffff047224 */ /* 0x000fe200078e0094 */
[----:B------:R-:W-:Y:S02]  /*5550*/  MOV R3, R149 ;  /* 0x0000009500037202 */ /* 0x000fe40000000f00 */
[----:B------:R-:W-:Y:S01]  /*5560*/  STL.64 [R1+0x48], R42 ;  /* 0x0000482a01007387 */ /* 0x000fe20000100a00 */
[----:B------:R-:W-:Y:S01]  /*5570*/  MOV R6, R146 ;  /* 0x0000009200067202 */ /* 0x000fe20000000f00 */
[----:B------:R-:W-:Y:S02]  /*5580*/  IMAD.MOV.U32 R5, RZ, RZ, R147 ;  /* 0x000000ffff057224 */ /* 0x000fe400078e0093 */
[----:B------:R0:W-:Y:S01]  /*5590*/  STL.64 [R1+0x50], R44 ;  /* 0x0000502c01007387 */ /* 0x0001e20000100a00 */
[----:B------:R-:W-:-:S03]  /*55a0*/  IMAD.MOV.U32 R8, RZ, RZ, R144 ;  /* 0x000000ffff087224 */ /* 0x000fc600078e0090 */
[----:B------:R-:W3:Y:S01]  /*55b0*/  LDL.LU.64 R150, [R1+0x780] ;  /* 0x0007800001967983 */ /* 0x000ee20000300a00 */
[----:B------:R-:W-:Y:S01]  /*55c0*/  IMAD.MOV.U32 R7, RZ, RZ, R145 ;  /* 0x000000ffff077224 */ /* 0x000fe200078e0091 */
[----:B------:R-:W-:Y:S02]  /*55d0*/  MOV R9, R143 ;  /* 0x0000008f00097202 */ /* 0x000fe40000000f00 */
[----:B------:R-:W3:Y:S01]  /*55e0*/  LDL.LU.64 R148, [R1+0x778] ;  /* 0x0007780001947983 */ /* 0x000ee20000300a00 */
[----:B------:R-:W-:Y:S01]  /*55f0*/  IMAD.MOV.U32 R10, RZ, RZ, R142 ;  /* 0x000000ffff0a7224 */ /* 0x000fe200078e008e */
[----:B------:R-:W-:Y:S02]  /*5600*/  MOV R12, R140 ;  /* 0x0000008c000c7202 */ /* 0x000fe40000000f00 */
[----:B------:R-:W3:Y:S01]  /*5610*/  LDL.LU.64 R146, [R1+0x770] ;  /* 0x0007700001927983 */ /* 0x000ee20000300a00 */
[----:B------:R-:W-:-:S03]  /*5620*/  IMAD.MOV.U32 R11, RZ, RZ, R141 ;  /* 0x000000ffff0b7224 */ /* 0x000fc600078e008d */
[----:B------:R-:W3:Y:S01]  /*5630*/  LDL.LU.64 R144, [R1+0x768] ;  /* 0x0007680001907983 */ /* 0x000ee20000300a00 */
[----:B------:R-:W-:Y:S01]  /*5640*/  IMAD.MOV.U32 R14, RZ, RZ, R138 ;  /* 0x000000ffff0e7224 */ /* 0x000fe200078e008a */
[----:B------:R-:W-:Y:S01]  /*5650*/  MOV R15, R137 ;  /* 0x00000089000f7202 */ /* 0x000fe20000000f00 */
[----:B------:R-:W-:Y:S01]  /*5660*/  IMAD.MOV.U32 R13, RZ, RZ, R139 ;  /* 0x000000ffff0d7224 */ /* 0x000fe200078e008b */
        /* <DEDUP_REMOVED lines=136> */
[----:B------:R-:W-:-:S03]  /*5ef0*/  IMAD.MOV.U32 R235, RZ, RZ, R46 ;  /* 0x000000ffffeb7224 */ /* 0x000fc600078e002e */
        /* <DEDUP_REMOVED lines=351> */
[----:B------:R-:W-:-:S03]  /*74f0*/  MOV R5, R150 ;  /* 0x0000009600057202 */ /* 0x000fc60000000f00 */
[----:B------:R-:W-:Y:S01]  /*7500*/  STL.64 [R1+0x38], R38 ;  /* 0x0000382601007387 */ /* 0x000fe20000100a00 */
[----:B------:R-:W-:-:S03]  /*7510*/  IMAD.MOV.U32 R4, RZ, RZ, R151 ;  /* 0x000000ffff047224 */ /* 0x000fc600078e0097 */
[----:B------:R-:W-:Y:S01]  /*7520*/  STL.64 [R1+0x40], R40 ;  /* 0x0000402801007387 */ /* 0x000fe20000100a00 */
[----:B------:R-:W-:-:S03]  /*7530*/  IMAD.MOV.U32 R7, RZ, RZ, R148 ;  /* 0x000000ffff077224 */ /* 0x000fc600078e0094 */
[----:B------:R-:W-:Y:S01]  /*7540*/  STL.64 [R1+0x48], R42 ;  /* 0x0000482a01007387 */ /* 0x000fe20000100a00 */
[----:B------:R-:W-:Y:S01]  /*7550*/  IMAD.MOV.U32 R6, RZ, RZ, R149 ;  /* 0x000000ffff067224 */ /* 0x000fe200078e0095 */
[----:B------:R-:W-:Y:S02]  /*7560*/  MOV R8, R147 ;  /* 0x0000009300087202 */ /* 0x000fe40000000f00 */
[----:B------:R0:W-:Y:S01]  /*7570*/  STL.64 [R1+0x50], R44 ;  /* 0x0000502c01007387 */ /* 0x0001e20000100a00 */
        /* <DEDUP_REMOVED lines=149> */
[----:B------:R-:W-:Y:S02]  /*7ed0*/  IMAD.MOV.U32 R0, RZ, RZ, R46 ;  /* 0x000000ffff007224 */ /* 0x000fe400078e002e */
[----:B------:R-:W-:Y:S01]  /*7ee0*/  IMAD.MOV.U32 R17, RZ, RZ, R47 ;  /* 0x000000ffff117224 */ /* 0x000fe200078e002f */
        /* <DEDUP_REMOVED lines=97> */
[----:B------:R-:W-:Y:S01]  /*8500*/  UMOV UR13, 0x40000040 ;  /* 0x40000040000d7882 */ /* 0x000fe20000000000 */
[----:B------:R-:W-:Y:S01]  /*8510*/  IMAD.MOV.U32 R221, RZ, RZ, R20 ;  /* 0x000000ffffdd7224 */ /* 0x000fe200078e0014 */
[----:B------:R-:W-:Y:S01]  /*8520*/  UMOV UR15, 0x40000040 ;  /* 0x40000040000f7882 */ /* 0x000fe20000000000 */
[----:B------:R-:W-:Y:S01]  /*8530*/  IMAD.MOV.U32 R222, RZ, RZ, R19 ;  /* 0x000000ffffde7224 */ /* 0x000fe200078e0013 */
[----:B------:R0:W5:Y:S01]  /*8540*/  LDL.LU R0, [R1+0x2cc] ;  /* 0x0002cc0001007983 */ /* 0x0001620000300800 */
[----:B------:R-:W-:-:S02]  /*8550*/  IMAD.MOV.U32 R224, RZ, RZ, R15 ;  /* 0x000000ffffe07224 */ /* 0x000fc400078e000f */
[----:B------:R-:W-:Y:S01]  /*8560*/  IMAD.MOV.U32 R225, RZ, RZ, R14 ;  /* 0x000000ffffe17224 */ /* 0x000fe200078e000e */
[----:B------:R0:W5:Y:S01]  /*8570*/  LDL.LU R17, [R1+0x2c8] ;  /* 0x0002c80001117983 */ /* 0x0001620000300800 */
[----:B------:R-:W-:Y:S02]  /*8580*/  IMAD.MOV.U32 R227, RZ, RZ, R12 ;  /* 0x000000ffffe37224 */ /* 0x000fe400078e000c */
[----:B------:R-:W-:Y:S01]  /*8590*/  IMAD.MOV.U32 R228, RZ, RZ, R11 ;  /* 0x000000ffffe47224 */ /* 0x000fe200078e000b */
[----:B------:R0:W5:Y:S01]  /*85a0*/  LDL.LU R16, [R1+0x2c4] ;  /* 0x0002c40001107983 */ /* 0x0001620000300800 */
[----:B------:R-:W-:Y:S02]  /*85b0*/  IMAD.MOV.U32 R230, RZ, RZ, R9 ;  /* 0x000000ffffe67224 */ /* 0x000fe400078e0009 */
[----:B------:R-:W-:Y:S01]  /*85c0*/  IMAD.MOV.U32 R231, RZ, RZ, R8 ;  /* 0x000000ffffe77224 */ /* 0x000fe200078e0008 */
[----:B------:R0:W5:Y:S01]  /*85d0*/  LDL.LU R3, [R1+0x2c0] ;  /* 0x0002c00001037983 */ /* 0x0001620000300800 */
[----:B------:R-:W-:-:S02]  /*85e0*/  IMAD.MOV.U32 R233, RZ, RZ, R6 ;  /* 0x000000ffffe97224 */ /* 0x000fc400078e0006 */
[----:B------:R-:W-:Y:S01]  /*85f0*/  IMAD.MOV.U32 R234, RZ, RZ, R5 ;  /* 0x000000ffffea7224 */ /* 0x000fe200078e0005 */
[----:B------:R0:W5:Y:S05]  /*8600*/  LDL.LU R2, [R1+0x2bc] ;  /* 0x0002bc0001027983 */ /* 0x00016a0000300800 */
        /* <DEDUP_REMOVED lines=67> */
[----:B-1----:R0:W5:Y:S04]  /*8a40*/  LDL.LU R152, [R1+0x2b8] ;  /* 0x0002b80001987983 */ /* 0x0021680000300800 */
[----:B------:R-:W2:Y:S04]  /*8a50*/  LDL.LU.64 R150, [R1+0x2b0] ;  /* 0x0002b00001967983 */ /* 0x000ea80000300a00 */
        /* <DEDUP_REMOVED lines=20> */
[----:B------:R-:W2:Y:S01]  /*8ba0*/  LDL.LU.64 R108, [R1+0x208] ;  /* 0x00020800016c7983 */ /* 0x000ea20000300a00 */
[----:B------:R-:W-:Y:S01]  /*8bb0*/  UIADD3 UR12, UR8, 0xc06, URZ ;  /* 0x00000c06080c7890 */ /* 0x000fe2000fffe03f */
[----:B------:R-:W-:Y:S01]  /*8bc0*/  UMOV UR13, 0x40000040 ;  /* 0x40000040000d7882 */ /* 0x000fe20000000000 */
[----:B--2---:R-:W-:-:S07]  /*8bd0*/  WARPGROUP.ARRIVE ;  /* 0x00000000000079c5 */ /* 0x004fce0000000000 */
[----:B------:R-:W-:Y:S03]  /*8be0*/  HGMMA.64x256x16.F32.BF16 R24, gdesc[UR12], R24, gsb0 ;  /* 0x03e000000c1879f0 */ /* 0x000fe60008001818 */
[----:B------:R-:W-:Y:S02]  /*8bf0*/  WARPGROUP.DEPBAR.LE gsb0, 0x0 ;  /* 0x00008000000079c5 */ /* 0x000fe40000010000 */
[----:B0-----:R-:W-:Y:S05]  /*8c00*/  @!P1 BRA `(.L_x_22) ;  /* 0x0000008000c89947 */ /* 0x001fea0003800000 */
[----:B------:R-:W-:Y:S01]  /*8c10*/  UIADD3 UR6, UR37, 0x1, URZ ;  /* 0x0000000125067890 */ /* 0x000fe2000fffe03f */
[----:B-----5:R-:W-:Y:S01]  /*8c20*/  R2UR UR9, R3 ;  /* 0x00000000030972ca */ /* 0x020fe200000e0000 */
[----:B------:R-:W-:Y:S02]  /*8c30*/  UMOV UR8, UR37 ;  /* 0x0000002500087c82 */ /* 0x000fe40008000000 */
[----:B------:R-:W-:-:S04]  /*8c40*/  UISETP.NE.AND UP0, UPT, UR6, 0x4, UPT ;  /* 0x000000040600788c */ /* 0x000fc8000bf05270 */
[----:B------:R-:W-:Y:S02]  /*8c50*/  USEL UR7, URZ, 0x1, UP0 ;  /* 0x000000013f077887 */ /* 0x000fe40008000000 */
[----:B------:R-:W-:Y:S02]  /*8c60*/  USEL UR6, UR6, URZ, UP0 ;  /* 0x0000003f06067287 */ /* 0x000fe40008000000 */
[----:B------:R-:W-:-:S12]  /*8c70*/  ULOP3.LUT UR7, UR36, UR7, URZ, 0x3c, !UPT ;  /* 0x0000000724077292 */ /* 0x000fd8000f8e3c3f */
.L_x_29:
[----:B------:R-:W-:Y:S05]  /*8c80*/  @!P0 BRA `(.L_x_23) ;  /* 0x0000000000048947 */ /* 0x000fea0003800000 */
[----:B------:R-:W-:Y:S01]  /*8c90*/  BPT.TRAP 0x1 ;  /* 0x000000040000795c */ /* 0x000fe20000300000 */
.L_x_23:
[----:B------:R-:W0:Y:S01]  /*8ca0*/  S2UR UR11, SR_CgaCtaId ;  /* 0x00000000000b79c3 */ /* 0x000e220000008800 */
[----:B------:R-:W-:Y:S01]  /*8cb0*/  UMOV UR10, 0x400 ;  /* 0x00000400000a7882 */ /* 0x000fe20000000000 */
[----:B------:R-:W-:Y:S02]  /*8cc0*/  IMAD.U32 R4, RZ, RZ, UR7 ;  /* 0x00000007ff047e24 */ /* 0x000fe4000f8e00ff */
[----:B------:R-:W-:-:S03]  /*8cd0*/  IMAD.U32 R3, RZ, RZ, UR6 ;  /* 0x00000006ff037e24 */ /* 0x000fc6000f8e00ff */
[----:B------:R-:W-:Y:S01]  /*8ce0*/  SHF.L.U32 R4, R4, 0x1f, RZ ;  /* 0x0000001f04047819 */ /* 0x000fe200000006ff */
[----:B0-----:R-:W-:-:S06]  /*8cf0*/  ULEA UR10, UR11, UR10, 0x18 ;  /* 0x0000000a0b0a7291 */ /* 0x001fcc000f8ec03f */
[----:B------:R-:W-:-:S05]  /*8d00*/  MOV R0, UR10 ;  /* 0x0000000a00007c02 */ /* 0x000fca0008000f00 */
[----:B------:R-:W-:-:S04]  /*8d10*/  IMAD R3, R3, 0x8, R0 ;  /* 0x0000000803037824 */ /* 0x000fc800078e0200 */
[----:B------:R0:W1:Y:S01]  /*8d20*/  SYNCS.PHASECHK.TRANS64.TRYWAIT P1, [R3+URZ], R4 ;  /* 0x00000004030075a7 */ /* 0x000062000802017f */
[----:B------:R-:W-:Y:S05]  /*8d30*/  @!P0 BRA `(.L_x_24) ;  /* 0x0000000000048947 */ /* 0x000fea0003800000 */
[----:B------:R-:W-:Y:S01]  /*8d40*/  BPT.TRAP 0x1 ;  /* 0x000000040000795c */ /* 0x000fe20000300000 */
.L_x_24:
[----:B-1----:R-:W-:Y:S05]  /*8d50*/  @P1 BRA `(.L_x_25) ;  /* 0x0000000000081947 */ /* 0x002fea0003800000 */
[----:B------:R-:W1:Y:S02]  /*8d60*/  SYNCS.PHASECHK.TRANS64.TRYWAIT P1, [R3+URZ], R4 ;  /* 0x00000004030075a7 */ /* 0x000e64000802017f */
[----:B-1----:R-:W-:Y:S05]  /*8d70*/  @!P1 BRA `(.L_x_26) ;  /* 0x000001ac00509947 */ /* 0x002fea0003800000 */
.L_x_25:
        /* <DEDUP_REMOVED lines=64> */
[----:B--2---:R-:W2:Y:S04]  /*9180*/  LDL.LU.64 R24, [R1] ;  /* 0x0000000001187983 */ /* 0x004ea80000300a00 */
        /* <DEDUP_REMOVED lines=63> */
[----:B------:R-:W-:-:S02]  /*9580*/  ULEA UR10, UR6, UR4, 0xc ;  /* 0x00000004060a7291 */ /* 0x000fc4000f8e603f */
[----:B------:R-:W-:Y:S01]  /*9590*/  ULEA UR11, UR6, UR5, 0xc ;  /* 0x00000005060b7291 */ /* 0x000fe2000f8e603f */
[----:B------:R-:W-:Y:S01]  /*95a0*/  STL [R1+0x2c8], R17 ;  /* 0x0002c81101007387 */ /* 0x000fe20000100800 */
[----:B------:R-:W-:Y:S01]  /*95b0*/  UMOV UR13, 0x40000040 ;  /* 0x40000040000d7882 */ /* 0x000fe20000000000 */
[----:B------:R-:W-:Y:S02]  /*95c0*/  UMOV UR15, 0x40000040 ;  /* 0x40000040000f7882 */ /* 0x000fe40000000000 */
[----:B------:R-:W-:Y:S01]  /*95d0*/  UMOV UR12, UR10 ;  /* 0x0000000a000c7c82 */ /* 0x000fe20008000000 */
[----:B------:R-:W-:Y:S01]  /*95e0*/  STL [R1+0x2c4], R16 ;  /* 0x0002c41001007387 */ /* 0x000fe20000100800 */
[----:B------:R-:W-:-:S03]  /*95f0*/  UMOV UR14, UR11 ;  /* 0x0000000b000e7c82 */ /* 0x000fc60008000000 */
[----:B------:R3:W-:Y:S04]  /*9600*/  STL [R1+0x2c0], R2 ;  /* 0x0002c00201007387 */ /* 0x0007e80000100800 */
[----:B------:R4:W-:Y:S01]  /*9610*/  STL [R1+0x2bc], R0 ;  /* 0x0002bc0001007387 */ /* 0x0009e20000100800 */
[----:B--2---:R-:W-:-:S06]  /*9620*/  WARPGROUP.ARRIVE ;  /* 0x00000000000079c5 */ /* 0x004fcc0000000000 */
[----:B------:R-:W-:Y:S03]  /*9630*/  HGMMA.64x256x16.F32.BF16 R24, gdesc[UR12], R24, gsb0 ;  /* 0x03e000000c1879f0 */ /* 0x000fe60008001818 */
[----:B------:R-:W-:Y:S02]  /*9640*/  WARPGROUP.DEPBAR.LE gsb0, 0x0 ;  /* 0x00008000000079c5 */ /* 0x000fe40000010000 */
[----:B------:R-:W-:Y:S01]  /*9650*/  STL.64 [R1], R24 ;  /* 0x0000001801007387 */ /* 0x000fe20000100a00 */
[----:B---3--:R-:W-:Y:S01]  /*9660*/  IMAD.MOV.U32 R2, RZ, RZ, R150 ;  /* 0x000000ffff027224 */ /* 0x008fe200078e0096 */
[----:B01----:R-:W-:Y:S01]  /*9670*/  MOV R3, R149 ;  /* 0x0000009500037202 */ /* 0x003fe20000000f00 */
[----:B----4-:R-:W-:Y:S01]  /*9680*/  IMAD.MOV.U32 R0, RZ, RZ, R151 ;  /* 0x000000ffff007224 */ /* 0x010fe200078e0097 */
        /* <DEDUP_REMOVED lines=40> */
[----:B------:R-:W2:Y:S01]  /*9910*/  LDL.LU.64 R150, [R1+0xcf0] ;  /* 0x000cf00001967983 */ /* 0x000ea20000300a00 */
        /* <DEDUP_REMOVED lines=96> */
[----:B------:R-:W-:-:S03]  /*9f20*/  IMAD.MOV.U32 R235, RZ, RZ, R46 ;  /* 0x000000ffffeb7224 */ /* 0x000fc600078e002e */
        /* <DEDUP_REMOVED lines=28> */
[----:B0-----:R-:W2:Y:S04]  /*a0f0*/  LDL.LU.64 R44, [R1+0xb48] ;  /* 0x000b4800012c7983 */ /* 0x001ea80000300a00 */
        /* <DEDUP_REMOVED lines=11> */
[----:B------:R-:W-:-:S02]  /*a1b0*/  UMOV UR13, 0x40000040 ;  /* 0x40000040000d7882 */ /* 0x000fc40000000000 */
[----:B------:R-:W-:Y:S01]  /*a1c0*/  STL [R1+0xaf0], R152 ;  /* 0x000af09801007387 */ /* 0x000fe20000100800 */
[----:B--2---:R-:W-:-:S06]  /*a1d0*/  WARPGROUP.ARRIVE ;  /* 0x00000000000079c5 */ /* 0x004fcc0000000000 */
        /* <DEDUP_REMOVED lines=846> */
[----:B------:R-:W-:-:S03]  /*d6c0*/  MOV R0, R151 ;  /* 0x0000009700007202 */ /* 0x000fc60000000f00 */
[----:B------:R-:W-:Y:S01]  /*d6d0*/  STL.64 [R1+0x40], R40 ;  /* 0x0000402801007387 */ /* 0x000fe20000100a00 */
[----:B------:R-:W-:Y:S01]  /*d6e0*/  MOV R4, R148 ;  /* 0x0000009400047202 */ /* 0x000fe20000000f00 */
[----:B------:R-:W-:Y:S02]  /*d6f0*/  IMAD.MOV.U32 R3, RZ, RZ, R149 ;  /* 0x000000ffff037224 */ /* 0x000fe400078e0095 */
[----:B------:R-:W-:Y:S01]  /*d700*/  STL.64 [R1+0x48], R42 ;  /* 0x0000482a01007387 */ /* 0x000fe20000100a00 */
[----:B------:R-:W-:-:S03]  /*d710*/  IMAD.MOV.U32 R6, RZ, RZ, R146 ;  /* 0x000000ffff067224 */ /* 0x000fc600078e0092 */
[----:B------:R0:W-:Y:S01]  /*d720*/  STL.64 [R1+0x50], R44 ;  /* 0x0000502c01007387 */ /* 0x0001e20000100a00 */
        /* <DEDUP_REMOVED lines=872> */
[----:B------:R-:W-:Y:S01]  /*10db0*/  BPT.TRAP 0x1 ;  /* 0x000000040000795c */ /* 0x000fe20000300000 */
.L_x_27:
[----:B-----5:R-:W-:Y:S01]  /*10dc0*/  ISETP.NE.AND P1, PT, R17, RZ, PT ;  /* 0x000000ff1100720c */ /* 0x020fe20003f25270 */
[----:B------:R-:W-:Y:S01]  /*10dd0*/  UISETP.GT.U32.AND UP0, UPT, UR38, 0x1, UPT ;  /* 0x000000012600788c */ /* 0x000fe2000bf04070 */
[----:B------:R-:W-:-:S11]  /*10de0*/  MOV R3, UR8 ;  /* 0x0000000800037c02 */ /* 0x000fd60008000f00 */
[----:B------:R-:W-:-:S04]  /*10df0*/  @P1 IMAD R3, R3, 0x8, R0 ;  /* 0x0000000803031824 */ /* 0x000fc800078e0200 */
[----:B------:R-:W-:-:S05]  /*10e00*/  @P1 VIADD R3, R3, 0x20 ;  /* 0x0000002003031836 */ /* 0x000fca0000000000 */
[----:B------:R-:W-:-:S04]  /*10e10*/  @P1 PRMT R3, R152, 0x654, R3 ;  /* 0x0000065498031816 */ /* 0x000fc80000000003 */
[----:B------:R0:W-:Y:S01]  /*10e20*/  @P1 SYNCS.ARRIVE.TRANS64.RED.A1T0 RZ, [R3+URZ], RZ ;  /* 0x000000ff03ff19a7 */ /* 0x0001e2000810043f */
[----:B------:R-:W-:-:S13]  /*10e30*/  PLOP3.LUT P1, PT, PT, PT, UP0, 0x80, 0x0 ;  /* 0x000000000000781c */ /* 0x000fda0003f2f008 */
[----:B0-----:R-:W-:Y:S05]  /*10e40*/  @P1 BRA `(.L_x_28) ;  /* 0x0000000000041947 */ /* 0x001fea0003800000 */
[----:B------:R-:W-:Y:S01]  /*10e50*/  BPT.TRAP 0x1 ;  /* 0x000000040000795c */ /* 0x000fe20000300000 */
.L_x_28:
[----:B------:R-:W-:Y:S02]  /*10e60*/  UISETP.GT.AND UP2, UPT, UR9, 0x1, UPT ;  /* 0x000000010900788c */ /* 0x000fe4000bf44270 */
[----:B------:R-:W-:Y:S02]  /*10e70*/  UIADD3 UR6, UR6, 0x1, URZ ;  /* 0x0000000106067890 */ /* 0x000fe4000fffe03f */
[----:B------:R-:W-:Y:S02]  /*10e80*/  UIADD3 UR8, UR8, 0x1, URZ ;  /* 0x0000000108087890 */ /* 0x000fe4000fffe03f */
[----:B------:R-:W-:Y:S01]  /*10e90*/  PLOP3.LUT P1, PT, PT, PT, UP2, 0x80, 0x0 ;  /* 0x000000000000781c */ /* 0x000fe20003f2f028 */
[----:B------:R-:W-:Y:S02]  /*10ea0*/  UISETP.NE.AND UP0, UPT, UR6, 0x4, UPT ;  /* 0x000000040600788c */ /* 0x000fe4000bf05270 */
[----:B------:R-:W-:Y:S02]  /*10eb0*/  UIADD3 UR10, UR9, -0x1, URZ ;  /* 0xffffffff090a7890 */ /* 0x000fe4000fffe03f */
[----:B------:R-:W-:-:S02]  /*10ec0*/  USEL UR9, URZ, 0x1, UP0 ;  /* 0x000000013f097887 */ /* 0x000fc40008000000 */
[----:B------:R-:W-:Y:S02]  /*10ed0*/  UISETP.NE.AND UP1, UPT, UR8, 0x4, UPT ;  /* 0x000000040800788c */ /* 0x000fe4000bf25270 */
[----:B------:R-:W-:Y:S02]  /*10ee0*/  ULOP3.LUT UR7, UR7, UR9, URZ, 0x3c, !UPT ;  /* 0x0000000907077292 */ /* 0x000fe4000f8e3c3f */
[----:B------:R-:W-:Y:S02]  /*10ef0*/  USEL UR6, UR6, URZ, UP0 ;  /* 0x0000003f06067287 */ /* 0x000fe40008000000 */
[----:B------:R-:W-:Y:S01]  /*10f00*/  USEL UR8, UR8, URZ, UP1 ;  /* 0x0000003f08087287 */ /* 0x000fe20008800000 */
[----:B------:R-:W-:Y:S01]  /*10f10*/  UMOV UR9, UR10 ;  /* 0x0000000a00097c82 */ /* 0x000fe20008000000 */
[----:B------:R-:W-:Y:S10]  /*10f20*/  @P1 BRA `(.L_x_29) ;  /* 0xffffff7c00541947 */ /* 0x000ff4000383ffff */
.L_x_22:
[----:B-----5:R-:W0:Y:S02]  /*10f30*/  LDC R3, c[0x0][0x28c] ;  /* 0x0000a300ff037b82 */ /* 0x020e240000000800 */
[----:B0-----:R-:W-:-:S13]  /*10f40*/  ISETP.GE.AND P1, PT, R3, 0x1, PT ;  /* 0x000000010300780c */ /* 0x001fda0003f26270 */
[----:B------:R-:W-:Y:S05]  /*10f50*/  @!P1 BRA `(.L_x_30) ;  /* 0x0000000000449947 */ /* 0x000fea0003800000 */
[----:B------:R-:W-:Y:S05]  /*10f60*/  @!P0 BRA `(.L_x_31) ;  /* 0x0000000000048947 */ /* 0x000fea0003800000 */
[----:B------:R-:W-:Y:S01]  /*10f70*/  BPT.TRAP 0x1 ;  /* 0x000000040000795c */ /* 0x000fe20000300000 */
.L_x_31:
[----:B------:R-:W-:Y:S01]  /*10f80*/  ISETP.NE.AND P0, PT, R17, RZ, PT ;  /* 0x000000ff1100720c */ /* 0x000fe20003f05270 */
[----:B------:R-:W-:-:S12]  /*10f90*/  UISETP.LT.AND UP1, UPT, UR43, 0x1, UPT ;  /* 0x000000012b00788c */ /* 0x000fd8000bf21270 */
[----:B------:R-:W-:-:S05]  /*10fa0*/  VOTEU.ANY UP0, P0 ;  /* 0x00000000003f7886 */ /* 0x000fca0000000100 */
[----:B------:R-:W-:-:S04]  /*10fb0*/  @UP0 USEL UR4, UR43, 0x1, UP1 ;  /* 0x000000012b040887 */ /* 0x000fc80008800000 */
[----:B------:R-:W-:Y:S02]  /*10fc0*/  @UP0 UIADD3 UR4, UR37, UR43, -UR4 ;  /* 0x0000002b25040290 */ /* 0x000fe4000fffe804 */
[----:B------:R-:W-:-:S04]  /*10fd0*/  UISETP.GT.U32.AND UP0, UPT, UR38, 0x1, UPT ;  /* 0x000000012600788c */ /* 0x000fc8000bf04070 */
[----:B------:R-:W-:-:S05]  /*10fe0*/  MOV R3, UR4 ;  /* 0x0000000400037c02 */ /* 0x000fca0008000f00 */
[----:B------:R-:W-:-:S05]  /*10ff0*/  @P0 IMAD.SHL.U32 R3, R3, 0x8, RZ ;  /* 0x0000000803030824 */ /* 0x000fca00078e00ff */
[----:B------:R-:W-:-:S04]  /*11000*/  @P0 LOP3.LUT R3, R3, 0x18, RZ, 0xc0, !PT ;  /* 0x0000001803030812 */ /* 0x000fc800078ec0ff */
[----:B------:R-:W-:-:S04]  /*11010*/  @P0 IADD3 R0, R0, 0x20, R3 ;  /* 0x0000002000000810 */ /* 0x000fc80007ffe003 */
[----:B------:R-:W-:-:S04]  /*11020*/  @P0 PRMT R0, R152, 0x654, R0 ;  /* 0x0000065498000816 */ /* 0x000fc80000000000 */
[----:B------:R0:W-:Y:S01]  /*11030*/  @P0 SYNCS.ARRIVE.TRANS64.RED.A1T0 RZ, [R0+URZ], RZ ;  /* 0x000000ff00ff09a7 */ /* 0x0001e2000810043f */
[----:B------:R-:W-:-:S13]  /*11040*/  PLOP3.LUT P0, PT, PT, PT, UP0, 0x80, 0x0 ;  /* 0x000000000000781c */ /* 0x000fda0003f0f008 */
[----:B0-----:R-:W-:Y:S05]  /*11050*/  @P0 BRA `(.L_x_30) ;  /* 0x0000000000040947 */ /* 0x001fea0003800000 */
[----:B------:R-:W-:Y:S01]  /*11060*/  BPT.TRAP 0x1 ;  /* 0x000000040000795c */ /* 0x000fe20000300000 */
.L_x_30:
[----:B------:R-:W0:Y:S01]  /*11070*/  S2R R8, SR_TID.X ;  /* 0x0000000000087919 */ /* 0x000e220000002100 */
[----:B------:R-:W-:Y:S01]  /*11080*/  IMAD.MOV.U32 R19, RZ, RZ, 0x6540 ;  /* 0x00006540ff137424 */ /* 0x000fe200078e00ff */
[----:B------:R-:W-:Y:S02]  /*11090*/  UIMAD.WIDE UR6, UR40, 0x100, URZ ;  /* 0x00000100280678a5 */ /* 0x000fe4000f8e023f */
[----:B------:R-:W-:Y:S01]  /*110a0*/  USHF.R.S32.HI UR10, URZ, 0x1f, UR42 ;  /* 0x0000001f3f0a7899 */ /* 0x000fe2000801142a */
[----:B------:R-:W-:Y:S01]  /*110b0*/  ULDC.64 UR8, c[0x0][0x5d0] ;  /* 0x0001740000087ab9 */ /* 0x000fe20000000a00 */
[----:B------:R-:W-:Y:S02]  /*110c0*/  UIADD3 UR37, UR43, UR37, URZ ;  /* 0x000000252b257290 */ /* 0x000fe4000fffe03f */
[----:B------:R-:W-:Y:S02]  /*110d0*/  UIMAD UR4, UR10, UR8, URZ ;  /* 0x000000080a0472a4 */ /* 0x000fe4000f8e023f */
[----:B------:R-:W-:-:S02]  /*110e0*/  USHF.L.U32 UR40, UR40, 0x8, URZ ;  /* 0x0000000828287899 */ /* 0x000fc4000800063f */
[----:B------:R-:W-:Y:S01]  /*110f0*/  UIMAD UR4, UR42, UR9, UR4 ;  /* 0x000000092a0472a4 */ /* 0x000fe2000f8e0204 */
[----:B------:R-:W-:Y:S01]  /*11100*/  ULDC UR5, c[0x0][0x284] ;  /* 0x0000a10000057ab9 */ /* 0x000fe20000000800 */
[----:B------:R-:W-:Y:S01]  /*11110*/  UISETP.GT.U32.AND UP0, UPT, UR37, 0x3, UPT ;  /* 0x000000032500788c */ /* 0x000fe2000bf04070 */
[----:B------:R-:W-:-:S03]  /*11120*/  IMAD.U32 R153, RZ, RZ, UR5 ;  /* 0x00000005ff997e24 */ /* 0x000fc6000f8e00ff */
[----:B------:R-:W-:Y:S01]  /*11130*/  UISETP.LT.U32.AND UP0, UPT, UR43, 0x4, UP0 ;  /* 0x000000042b00788c */ /* 0x000fe20008701070 */
[--C-:B0-----:R-:W-:Y:S02]  /*11140*/  SHF.R.U32.HI R4, RZ, 0x7, R8.reuse ;  /* 0x00000007ff047819 */ /* 0x101fe40000011608 */
[----:B------:R-:W-:Y:S02]  /*11150*/  SHF.R.U32.HI R5, RZ, 0x2, R8 ;  /* 0x00000002ff057819 */ /* 0x000fe40000011608 */
[----:B------:R-:W-:Y:S02]  /*11160*/  LOP3.LUT R4, R4, 0x1, RZ, 0xc0, !PT ;  /* 0x0000000104047812 */ /* 0x000fe400078ec0ff */
[C---:B------:R-:W-:Y:S02]  /*11170*/  SHF.L.U32 R18, R8.reuse, 0x1, RZ ;  /* 0x0000000108127819 */ /* 0x040fe400000006ff */
[----:B------:R-:W-:Y:S01]  /*11180*/  LOP3.LUT R6, R8, 0x60, RZ, 0xc0, !PT ;  /* 0x0000006008067812 */ /* 0x000fe200078ec0ff */
[----:B------:R-:W-:Y:S01]  /*11190*/  IMAD.SHL.U32 R3, R4, 0x40, RZ ;  /* 0x0000004004037824 */ /* 0x000fe200078e00ff */
[----:B------:R-:W-:-:S02]  /*111a0*/  LOP3.LUT R5, R5, 0x7, RZ, 0xc0, !PT ;  /* 0x0000000705057812 */ /* 0x000fc400078ec0ff */
[----:B------:R-:W-:Y:S02]  /*111b0*/  LOP3.LUT R18, R18, 0x6, RZ, 0xc0, !PT ;  /* 0x0000000612127812 */ /* 0x000fe400078ec0ff */
[----:B------:R-:W-:Y:S02]  /*111c0*/  SHF.R.U32.HI R6, RZ, 0x1, R6 ;  /* 0x00000001ff067819 */ /* 0x000fe40000011606 */
[--C-:B------:R-:W-:Y:S02]  /*111d0*/  LOP3.LUT R3, R3, 0x40, R5.reuse, 0xe2, !PT ;  /* 0x0000004003037812 */ /* 0x100fe400078ee205 */
[----:B------:R-:W-:Y:S01]  /*111e0*/  PRMT R18, R18, R19, UR41 ;  /* 0x0000002912127e16 */ /* 0x000fe20008000013 */
[----:B------:R-:W-:Y:S01]  /*111f0*/  USHF.L.U32 UR41, UR41, 0x8, URZ ;  /* 0x0000000829297899 */ /* 0x000fe2000800063f */
[----:B------:R-:W-:Y:S01]  /*11200*/  IADD3 R0, RZ, -R6, -R5 ;  /* 0x80000006ff007210 */ /* 0x000fe20007ffe805 */
[----:B------:R-:W-:Y:S01]  /*11210*/  IMAD.MOV.U32 R5, RZ, RZ, -0x2 ;  /* 0xfffffffeff057424 */ /* 0x000fe200078e00ff */
[----:B------:R-:W-:Y:S01]  /*11220*/  LOP3.LUT R3, R3, UR6, R6, 0xfe, !PT ;  /* 0x0000000603037c12 */ /* 0x000fe2000f8efe06 */
[----:B------:R-:W-:Y:S01]  /*11230*/  IMAD.U32 R6, RZ, RZ, UR8 ;  /* 0x00000008ff067e24 */ /* 0x000fe2000f8e00ff */
[----:B------:R-:W-:Y:S01]  /*11240*/  SHF.R.S32.HI R19, RZ, 0x1f, R18 ;  /* 0x0000001fff137819 */ /* 0x000fe20000011412 */
[----:B------:R-:W-:Y:S01]  /*11250*/  ULDC UR8, c[0x0][0x288] ;  /* 0x0000a20000087ab9 */ /* 0x000fe20000000800 */
[----:B------:R-:W-:Y:S01]  /*11260*/  IMAD R0, R4, -0x40, R0 ;  /* 0xffffffc004007824 */ /* 0x000fe200078e0200 */
[----:B------:R-:W-:Y:S01]  /*11270*/  UISETP.GE.AND UP1, UPT, UR41, UR8, UPT ;  /* 0x000000082900728c */ /* 0x000fe2000bf26270 */
[----:B------:R-:W-:-:S03]  /*11280*/  IMAD.WIDE.U32 R6, R6, UR42, R18 ;  /* 0x0000002a06067c25 */ /* 0x000fc6000f8e0012 */
[----:B------:R-:W-:Y:S02]  /*11290*/  UISETP.GE.OR UP1, UPT, UR40, UR5, UP1 ;  /* 0x000000052800728c */ /* 0x000fe40008f26670 */
[----:B------:R-:W-:Y:S01]  /*112a0*/  IADD3 R153, R153, -UR40, R0 ;  /* 0x8000002899997c10 */ /* 0x000fe2000fffe000 */
[----:B------:R-:W-:Y:S01]  /*112b0*/  USEL UR5, URZ, 0x1, !UP0 ;  /* 0x000000013f057887 */ /* 0x000fe2000c000000 */
[----:B------:R-:W-:Y:S01]  /*112c0*/  IADD3 R7, R7, UR4, RZ ;  /* 0x0000000407077c10 */ /* 0x000fe2000fffe0ff */
[----:B------:R-:W-:Y:S01]  /*112d0*/  USHF.R.U32.HI UR4, URZ, 0x2, UR37 ;  /* 0x000000023f047899 */ /* 0x000fe20008011625 */
[----:B------:R-:W-:Y:S01]  /*112e0*/  LOP3.LUT R0, R8, 0x3, RZ, 0xc0, !PT ;  /* 0x0000000308007812 */ /* 0x000fe200078ec0ff */
[----:B------:R-:W-:Y:S01]  /*112f0*/  ULOP3.LUT UR37, UR37, 0x3, URZ, 0xc0, !UPT ;  /* 0x0000000325257892 */ /* 0x000fe2000f8ec03f */
[----:B------:R-:W-:Y:S01]  /*11300*/  PLOP3.LUT P0, PT, PT, PT, UP1, 0x80, 0x0 ;  /* 0x000000000000781c */ /* 0x000fe20003f0f018 */
[----:B------:R-:W-:Y:S02]  /*11310*/  ULOP3.LUT UR4, UR4, 0x1, URZ, 0xc0, !UPT ;  /* 0x0000000104047892 */ /* 0x000fe4000f8ec03f */
[----:B------:R-:W-:Y:S01]  /*11320*/  IMAD R0, R0, R5, UR8 ;  /* 0x0000000800007e24 */ /* 0x000fe2000f8e0205 */
[----:B------:R-:W-:Y:S01]  /*11330*/  UMOV UR40, 0xffffffff ;  /* 0xffffffff00287882 */ /* 0x000fe20000000000 */
[----:B------:R-:W-:-:S03]  /*11340*/  UISETP.NE.U32.AND UP2, UPT, UR4, 0x1, UPT ;  /* 0x000000010400788c */ /* 0x000fc6000bf45070 */
[----:B------:R-:W-:Y:S01]  /*11350*/  IADD3 R0, R0, -UR41, RZ ;  /* 0x8000002900007c10 */ /* 0x000fe2000fffe0ff */
[----:B------:R-:W-:-:S04]  /*11360*/  UISETP.GT.U32.AND UP2, UPT, UR43, 0x3, !UP2 ;  /* 0x000000032b00788c */ /* 0x000fc8000d744070 */
[----:B------:R-:W-:-:S04]  /*11370*/  USEL UR4, URZ, 0x1, !UP2 ;  /* 0x000000013f047887 */ /* 0x000fc8000d000000 */
[----:B------:R-:W-:Y:S01]  /*11380*/  ULOP3.LUT UR36, UR4, UR36, UR5, 0x96, !UPT ;  /* 0x0000002404247292 */ /* 0x000fe2000f8e9605 */
[----:B------:R-:W-:Y:S11]  /*11390*/  @P0 BRA `(.L_x_32) ;  /* 0x0000010400d80947 */ /* 0x000ff60003800000 */
[----:B------:R-:W-:Y:S01]  /*113a0*/  FSETP.NEU.AND P0, PT, R16, RZ, PT ;  /* 0x000000ff1000720b */ /* 0x000fe20003f0d000 */
[----:B------:R-:W-:Y:S01]  /*113b0*/  ULDC.64 UR8, c[0x0][0x5c8] ;  /* 0x0001720000087ab9 */ /* 0x000fe20000000a00 */
[----:B------:R-:W-:Y:S01]  /*113c0*/  ISETP.GT.AND P3, PT, R153, RZ, PT ;  /* 0x000000ff9900720c */ /* 0x000fe20003f64270 */
[----:B------:R-:W-:Y:S01]  /*113d0*/  UIMAD UR4, UR7, UR8, URZ ;  /* 0x00000008070472a4 */ /* 0x000fe2000f8e023f */
[----:B------:R-:W-:Y:S01]  /*113e0*/  IMAD.U32 R10, RZ, RZ, UR9 ;  /* 0x00000009ff0a7e24 */ /* 0x000fe2000f8e00ff */
[----:B------:R-:W-:Y:S01]  /*113f0*/  BSSY B0, `(.L_x_32) ;  /* 0x0001070000007945 */ /* 0x000fe20003800000 */
[----:B------:R-:W-:Y:S01]  /*11400*/  IMAD.WIDE.U32 R6, R3, UR8, R6 ;  /* 0x0000000803067c25 */ /* 0x000fe2000f8e0006 */
[----:B------:R-:W-:-:S03]  /*11410*/  ISETP.GT.AND P1, PT, R0, RZ, P3 ;  /* 0x000000ff0000720c */ /* 0x000fc60001f24270 */
[----:B------:R-:W-:-:S04]  /*11420*/  IMAD R10, R3, R10, UR4 ;  /* 0x00000004030a7e24 */ /* 0x000fc8000f8e020a */
[----:B------:R-:W-:Y:S01]  /*11430*/  IMAD.IADD R10, R7, 0x1, R10 ;  /* 0x00000001070a7824 */ /* 0x000fe200078e020a */
[----:B------:R-:W-:Y:S06]  /*11440*/  @!P0 BRA `(.L_x_33) ;  /* 0x000000b800108947 */ /* 0x000fec0003800000 */
[----:B------:R-:W0:Y:S01]  /*11450*/  LDC.64 R22, c[0x0][0x5b8] ;  /* 0x00016e00ff167b82 */ /* 0x000e220000000a00 */
[----:B------:R-:W2:Y:S01]  /*11460*/  LDL.LU R11, [R1] ;  /* 0x00000000010b7983 */ /* 0x000ea20000300800 */
[----:B------:R-:W-:-:S06]  /*11470*/  ULDC.64 UR4, c[0x0][0x5c0] ;  /* 0x0001700000047ab9 */ /* 0x000fcc0000000a00 */
[----:B------:R-:W1:Y:S08]  /*11480*/  LDC.64 R14, c[0x0][0x5b0] ;  /* 0x00016c00ff0e7b82 */ /* 0x000e700000000a00 */
[----:B------:R-:W3:Y:S01]  /*11490*/  LDC.64 R12, c[0x0][0x5a8] ;  /* 0x00016a00ff0c7b82 */ /* 0x000ee20000000a00 */
[C---:B0-----:R-:W-:Y:S02]  /*114a0*/  IMAD R159, R22.reuse, UR10, RZ ;  /* 0x0000000a169f7c24 */ /* 0x041fe4000f8e02ff */
[----:B------:R-:W-:-:S04]  /*114b0*/  IMAD.WIDE.U32 R154, R22, UR42, R18 ;  /* 0x0000002a169a7c25 */ /* 0x000fc8000f8e0012 */
[----:B------:R-:W-:Y:S02]  /*114c0*/  IMAD R159, R23, UR42, R159 ;  /* 0x0000002a179f7c24 */ /* 0x000fe4000f8e029f */
[----:B-1----:R-:W-:Y:S02]  /*114d0*/  IMAD R158, R14, UR7, RZ ;  /* 0x000000070e9e7c24 */ /* 0x002fe4000f8e02ff */
[----:B------:R-:W-:Y:S01]  /*114e0*/  IMAD.MOV.U32 R20, RZ, RZ, R154 ;  /* 0x000000ffff147224 */ /* 0x000fe200078e009a */
[----:B------:R-:W-:Y:S01]  /*114f0*/  IADD3 R21, R155, R159, RZ ;  /* 0x0000009f9b157210 */ /* 0x000fe20007ffe0ff */
[C---:B------:R-:W-:Y:S02]  /*11500*/  IMAD R158, R3.reuse, R15, R158 ;  /* 0x0000000f039e7224 */ /* 0x040fe400078e029e */
[----:B------:R-:W-:-:S04]  /*11510*/  IMAD.WIDE.U32 R4, R3, R14, R20 ;  /* 0x0000000e03047225 */ /* 0x000fc800078e0014 */
[----:B------:R-:W-:Y:S01]  /*11520*/  IMAD.IADD R5, R5, 0x1, R158 ;  /* 0x0000000105057824 */ /* 0x000fe200078e029e */
[----:B---3--:R-:W-:-:S04]  /*11530*/  LEA R8, P0, R4, R12, 0x1 ;  /* 0x0000000c04087211 */ /* 0x008fc800078008ff */
[----:B------:R-:W-:-:S05]  /*11540*/  LEA.HI.X R9, R4, R13, R5, 0x1, P0 ;  /* 0x0000000d04097211 */ /* 0x000fca00000f0c05 */
[----:B------:R-:W3:Y:S01]  /*11550*/  @P1 LDG.E.LTC128B.U16 R23, desc[UR44][R8.64] ;  /* 0x0000002c08171981 */ /* 0x000ee2000c1e1520 */
[----:B------:R-:W-:Y:S01]  /*11560*/  BSSY B1, `(.L_x_34) ;  /* 0x0000011000017945 */ /* 0x000fe20003800000 */
[----:B---3--:R-:W-:-:S05]  /*11570*/  SHF.L.U32 R4, R23, 0x10, RZ ;  /* 0x0000001017047819 */ /* 0x008fca00000006ff */
[----:B------:R-:W-:-:S04]  /*11580*/  FMUL R4, R4, R16 ;  /* 0x0000001004047220 */ /* 0x000fc80000400000 */
[----:B--2---:R-:W-:Y:S01]  /*11590*/  FFMA R7, R11, R2, R4 ;  /* 0x000000020b077223 */ /* 0x004fe20000000004 */
[----:B------:R-:W-:-:S04]  /*115a0*/  LEA R4, P0, R6, UR4, 0x1 ;  /* 0x0000000406047c11 */ /* 0x000fc8000f8008ff */
[----:B------:R-:W-:Y:S02]  /*115b0*/  LEA.HI.X R5, R6, UR5, R10, 0x1, P0 ;  /* 0x0000000506057c11 */ /* 0x000fe400080f0c0a */
[----:B------:R-:W-:-:S05]  /*115c0*/  F2FP.BF16.F32.PACK_AB R6, RZ, R7 ;  /* 0x00000007ff06723e */ /* 0x000fca00000010ff */
[----:B------:R0:W-:Y:S02]  /*115d0*/  @P1 STG.E.U16 desc[UR44][R4.64], R6 ;  /* 0x0000000604001986 */ /* 0x0001e4000c10152c */
[----:B0-----:R-:W-:-:S04]  /*115e0*/  IMAD.WIDE.U32 R6, R3, R14, R18 ;  /* 0x0000000e03067225 */ /* 0x001fc800078e0012 */
[----:B------:R-:W-:Y:S02]  /*115f0*/  IMAD.IADD R7, R158, 0x1, R7 ;  /* 0x000000019e077824 */ /* 0x000fe400078e0207 */
[----:B------:R-:W-:-:S04]  /*11600*/  IMAD.WIDE.U32 R6, R22, UR42, R6 ;  /* 0x0000002a16067c25 */ /* 0x000fc8000f8e0006 */
[----:B------:R-:W-:Y:S01]  /*11610*/  IMAD.IADD R7, R159, 0x1, R7 ;  /* 0x000000019f077824 */ /* 0x000fe200078e0207 */
[----:B------:R-:W-:-:S04]  /*11620*/  LEA R10, P0, R6, R12, 0x1 ;  /* 0x0000000c060a7211 */ /* 0x000fc800078008ff */
[----:B------:R-:W-:Y:S02]  /*11630*/  LEA.HI.X R11, R6, R13, R7, 0x1, P0 ;  /* 0x0000000d060b7211 */ /* 0x000fe400000f0c07 */
[----:B------:R-:W-:-:S13]  /*11640*/  ISETP.GT.AND P0, PT, R0, 0x1, P3 ;  /* 0x000000010000780c */ /* 0x000fda0001f04270 */
[----:B------:R-:W-:Y:S05]  /*11650*/  @!P0 BRA `(.L_x_35) ;  /* 0x0000000000048947 */ /* 0x000fea0003800000 */
[----:B------:R0:W5:Y:S02]  /*11660*/  LDG.E.LTC128B.U16 R23, desc[UR44][R10.64+0x2] ;  /* 0x0000022c0a177981 */ /* 0x000164000c1e1520 */
.L_x_35:
[----:B------:R-:W-:Y:S05]  /*11670*/  BSYNC B1 ;  /* 0x0000000000017941 */ /* 0x000fea0003800000 */
.L_x_34:
[----:B------:R-:W2:Y:S01]  /*11680*/  LDL.LU R7, [R1+0x4] ;  /* 0x0000040001077983 */ /* 0x000ea20000300800 */
[----:B-----5:R-:W-:Y:S01]  /*11690*/  SHF.L.U32 R6, R23, 0x10, RZ ;  /* 0x0000001017067819 */ /* 0x020fe200000006ff */
[C---:B------:R-:W-:Y:S01]  /*116a0*/  IMAD.SHL.U32 R156, R14.reuse, 0x8, RZ ;  /* 0x000000080e9c7824 */ /* 0x040fe200078e00ff */
[----:B------:R-:W-:Y:S01]  /*116b0*/  SHF.L.U64.HI R157, R14, 0x3, R15 ;  /* 0x000000030e9d7819 */ /* 0x000fe2000001020f */
[----:B------:R-:W3:Y:S02]  /*116c0*/  LDL.LU R160, [R1+0x8] ;  /* 0x0000080001a07983 */ /* 0x000ee40000300800 */
[----:B------:R-:W-:-:S04]  /*116d0*/  FMUL R6, R6, R16 ;  /* 0x0000001006067220 */ /* 0x000fc80000400000 */
[----:B--2---:R-:W-:-:S05]  /*116e0*/  FFMA R6, R7, R2, R6 ;  /* 0x0000000207067223 */ /* 0x004fca0000000006 */
[----:B------:R-:W-:-:S05]  /*116f0*/  F2FP.BF16.F32.PACK_AB R6, RZ, R6 ;  /* 0x00000006ff06723e */ /* 0x000fca00000010ff */
[----:B------:R1:W-:Y:S01]  /*11700*/  @P0 STG.E.U16 desc[UR44][R4.64+0x2], R6 ;  /* 0x0000020604000986 */ /* 0x0003e2000c10152c */
[----:B------:R-:W-:-:S04]  /*11710*/  ISETP.GT.AND P0, PT, R153, 0x8, PT ;  /* 0x000000089900780c */ /* 0x000fc80003f04270 */
[----:B------:R-:W-:Y:S01]  /*11720*/  ISETP.GT.AND P1, PT, R0, RZ, P0 ;  /* 0x000000ff0000720c */ /* 0x000fe20000724270 */
[----:B-1----:R-:W-:-:S04]  /*11730*/  IMAD.WIDE.U32 R6, R3, R14, R156 ;  /* 0x0000000e03067225 */ /* 0x002fc800078e009c */
[----:B------:R-:W-:Y:S01]  /*11740*/  IMAD.IADD R158, R158, 0x1, R7 ;  /* 0x000000019e9e7824 */ /* 0x000fe200078e0207 */
[----:B------:R-:W-:-:S04]  /*11750*/  IADD3 R7, P2, R154, R6, RZ ;  /* 0x000000069a077210 */ /* 0x000fc80007f5e0ff */
[----:B------:R-:W-:Y:S02]  /*11760*/  IADD3.X R9, R158, R21, RZ, P2, !PT ;  /* 0x000000159e097210 */ /* 0x000fe400017fe4ff */
[----:B------:R-:W-:-:S04]  /*11770*/  LEA R8, P2, R7, R12, 0x1 ;  /* 0x0000000c07087211 */ /* 0x000fc800078408ff */
[----:B------:R-:W-:-:S05]  /*11780*/  LEA.HI.X R9, R7, R13, R9, 0x1, P2 ;  /* 0x0000000d07097211 */ /* 0x000fca00010f0c09 */
[----:B------:R1:W2:Y:S01]  /*11790*/  @P1 LDG.E.LTC128B.U16 R23, desc[UR44][R8.64] ;  /* 0x0000002c08171981 */ /* 0x0002a2000c1e1520 */
[----:B------:R-:W-:Y:S01]  /*117a0*/  IADD3 R6, P2, R18, R6, RZ ;  /* 0x0000000612067210 */ /* 0x000fe20007f5e0ff */
[----:B------:R-:W-:Y:S01]  /*117b0*/  BSSY B1, `(.L_x_36) ;  /* 0x0000016000017945 */ /* 0x000fe20003800000 */
[----:B------:R-:W-:-:S03]  /*117c0*/  ISETP.GT.AND P4, PT, R0, 0x1, P0 ;  /* 0x000000010000780c */ /* 0x000fc60000784270 */
[----:B------:R-:W-:Y:S01]  /*117d0*/  IMAD.X R7, R19, 0x1, R158, P2 ;  /* 0x0000000113077824 */ /* 0x000fe200010e069e */
[----:B------:R-:W-:Y:S01]  /*117e0*/  MOV R158, UR9 ;  /* 0x00000009009e7c02 */ /* 0x000fe20008000f00 */
[----:B------:R-:W-:-:S04]  /*117f0*/  IMAD.WIDE.U32 R6, R22, UR42, R6 ;  /* 0x0000002a16067c25 */ /* 0x000fc8000f8e0006 */
[----:B------:R-:W-:Y:S01]  /*11800*/  IMAD.IADD R7, R159, 0x1, R7 ;  /* 0x000000019f077824 */ /* 0x000fe200078e0207 */
[----:B-1----:R-:W-:-:S04]  /*11810*/  LEA R8, P2, R6, R12, 0x1 ;  /* 0x0000000c06087211 */ /* 0x002fc800078408ff */
[----:B------:R-:W-:Y:S02]  /*11820*/  LEA.HI.X R9, R6, R13, R7, 0x1, P2 ;  /* 0x0000000d06097211 */ /* 0x000fe400010f0c07 */
[----:B--2---:R-:W-:-:S05]  /*11830*/  SHF.L.U32 R6, R23, 0x10, RZ ;  /* 0x0000001017067819 */ /* 0x004fca00000006ff */
[----:B------:R-:W-:-:S04]  /*11840*/  FMUL R6, R6, R16 ;  /* 0x0000001006067220 */ /* 0x000fc80000400000 */
[----:B---3--:R-:W-:Y:S01]  /*11850*/  FFMA R7, R160, R2, R6 ;  /* 0x00000002a0077223 */ /* 0x008fe20000000006 */
[----:B------:R-:W-:Y:S02]  /*11860*/  IMAD.U32 R160, RZ, RZ, UR8 ;  /* 0x00000008ffa07e24 */ /* 0x000fe4000f8e00ff */
[----:B------:R-:W-:Y:S02]  /*11870*/  IMAD.U32 R6, RZ, RZ, UR8 ;  /* 0x00000008ff067e24 */ /* 0x000fe4000f8e00ff */
[----:B------:R-:W-:Y:S01]  /*11880*/  IMAD.SHL.U32 R160, R160, 0x10, RZ ;  /* 0x00000010a0a07824 */ /* 0x000fe200078e00ff */
[----:B------:R-:W-:Y:S02]  /*11890*/  F2FP.BF16.F32.PACK_AB R7, RZ, R7 ;  /* 0x00000007ff07723e */ /* 0x000fe400000010ff */
[----:B------:R-:W-:Y:S02]  /*118a0*/  SHF.L.U64.HI R158, R6, 0x4, R158 ;  /* 0x00000004069e7819 */ /* 0x000fe4000001029e */
[----:B------:R-:W-:-:S02]  /*118b0*/  IADD3 R6, P2, R160, R4, RZ ;  /* 0x00000004a0067210 */ /* 0x000fc40007f5e0ff */
[----:B------:R-:W-:-:S03]  /*118c0*/  PRMT R161, R7, 0x7610, R161 ;  /* 0x0000761007a17816 */ /* 0x000fc600000000a1 */
[----:B------:R-:W-:-:S05]  /*118d0*/  IMAD.X R7, R158, 0x1, R5, P2 ;  /* 0x000000019e077824 */ /* 0x000fca00010e0605 */
[----:B------:R1:W-:Y:S01]  /*118e0*/  @P1 STG.E.U16 desc[UR44][R6.64], R161 ;  /* 0x000000a106001986 */ /* 0x0003e2000c10152c */
[----:B------:R-:W-:Y:S05]  /*118f0*/  @!P4 BRA `(.L_x_37) ;  /* 0x000000000004c947 */ /* 0x000fea0003800000 */
[----:B------:R2:W5:Y:S02]  /*11900*/  LDG.E.LTC128B.U16 R23, desc[UR44][R8.64+0x2] ;  /* 0x0000022c08177981 */ /* 0x000564000c1e1520 */
.L_x_37:
[----:B------:R-:W-:Y:S05]  /*11910*/  BSYNC B1 ;  /* 0x0000000000017941 */ /* 0x000fea0003800000 */
.L_x_36:
[----:B------:R-:W3:Y:S01]  /*11920*/  LDL.LU R162, [R1+0xc] ;  /* 0x00000c0001a27983 */ /* 0x000ee20000300800 */
[----:B-1---5:R-:W-:Y:S01]  /*11930*/  SHF.L.U32 R161, R23, 0x10, RZ ;  /* 0x0000001017a17819 */ /* 0x022fe200000006ff */
[----:B------:R-:W-:Y:S01]  /*11940*/  BSSY B1, `(.L_x_38) ;  /* 0x0000008000017945 */ /* 0x000fe20003800000 */
[----:B------:R-:W-:-:S03]  /*11950*/  ISETP.GT.AND P1, PT, R0, 0x8, P3 ;  /* 0x000000080000780c */ /* 0x000fc60001f24270 */
[----:B------:R-:W-:-:S04]  /*11960*/  FMUL R161, R161, R16 ;  /* 0x00000010a1a17220 */ /* 0x000fc80000400000 */
[----:B---3--:R-:W-:-:S05]  /*11970*/  FFMA R161, R162, R2, R161 ;  /* 0x00000002a2a17223 */ /* 0x008fca00000000a1 */
[----:B------:R-:W-:-:S05]  /*11980*/  F2FP.BF16.F32.PACK_AB R161, RZ, R161 ;  /* 0x000000a1ffa1723e */ /* 0x000fca00000010ff */
[----:B------:R1:W-:Y:S01]  /*11990*/  @P4 STG.E.U16 desc[UR44][R6.64+0x2], R161 ;  /* 0x000002a106004986 */ /* 0x0003e2000c10152c */
[----:B------:R-:W-:Y:S05]  /*119a0*/  @!P1 BRA `(.L_x_39) ;  /* 0x0000000000049947 */ /* 0x000fea0003800000 */
[----:B------:R3:W5:Y:S02]  /*119b0*/  LDG.E.LTC128B.U16 R23, desc[UR44][R10.64+0x10] ;  /* 0x0000102c0a177981 */ /* 0x000764000c1e1520 */
.L_x_39:
[----:B------:R-:W-:Y:S05]  /*119c0*/  BSYNC B1 ;  /* 0x0000000000017941 */ /* 0x000fea0003800000 */
.L_x_38:
[----:B------:R-:W4:Y:S01]  /*119d0*/  LDL.LU R162, [R1+0x10] ;  /* 0x0000100001a27983 */ /* 0x000f220000300800 */
[----:B-1---5:R-:W-:Y:S01]  /*119e0*/  IMAD.U32 R161, R23, 0x10000, RZ ;  /* 0x0001000017a17824 */ /* 0x022fe200078e00ff */
[----:B------:R-:W-:Y:S01]  /*119f0*/  ISETP.GT.AND P2, PT, R0, 0x9, P3 ;  /* 0x000000090000780c */ /* 0x000fe20001f44270 */
[----:B------:R-:W-:Y:S02]  /*11a00*/  BSSY B1, `(.L_x_40) ;  /* 0x0000007000017945 */ /* 0x000fe40003800000 */
[----:B------:R-:W-:-:S04]  /*11a10*/  FMUL R161, R161, R16 ;  /* 0x00000010a1a17220 */ /* 0x000fc80000400000 */
[----:B----4-:R-:W-:-:S05]  /*11a20*/  FFMA R161, R162, R2, R161 ;  /* 0x00000002a2a17223 */ /* 0x010fca00000000a1 */
[----:B------:R-:W-:-:S05]  /*11a30*/  F2FP.BF16.F32.PACK_AB R161, RZ, R161 ;  /* 0x000000a1ffa1723e */ /* 0x000fca00000010ff */
[----:B------:R1:W-:Y:S01]  /*11a40*/  @P1 STG.E.U16 desc[UR44][R4.64+0x10], R161 ;  /* 0x000010a104001986 */ /* 0x0003e2000c10152c */
[----:B------:R-:W-:Y:S05]  /*11a50*/  @!P2 BRA `(.L_x_41) ;  /* 0x000000000004a947 */ /* 0x000fea0003800000 */
[----:B------:R4:W5:Y:S02]  /*11a60*/  LDG.E.LTC128B.U16 R23, desc[UR44][R10.64+0x12] ;  /* 0x0000122c0a177981 */ /* 0x000964000c1e1520 */
.L_x_41:
[----:B------:R-:W-:Y:S05]  /*11a70*/  BSYNC B1 ;  /* 0x0000000000017941 */ /* 0x000fea0003800000 */
.L_x_40:
[----:B------:R-:W2:Y:S01]  /*11a80*/  LDL.LU R162, [R1+0x14] ;  /* 0x0000140001a27983 */ /* 0x000ea20000300800 */
[----:B-1---5:R-:W-:Y:S01]  /*11a90*/  IMAD.U32 R161, R23, 0x10000, RZ ;  /* 0x0001000017a17824 */ /* 0x022fe200078e00ff */
[----:B------:R-:W-:Y:S01]  /*11aa0*/  ISETP.GT.AND P1, PT, R0, 0x8, P0 ;  /* 0x000000080000780c */ /* 0x000fe20000724270 */
[----:B------:R-:W-:Y:S02]  /*11ab0*/  BSSY B1, `(.L_x_42) ;  /* 0x0000007000017945 */ /* 0x000fe40003800000 */
[----:B------:R-:W-:-:S04]  /*11ac0*/  FMUL R161, R161, R16 ;  /* 0x00000010a1a17220 */ /* 0x000fc80000400000 */
[----:B--2---:R-:W-:-:S05]  /*11ad0*/  FFMA R161, R162, R2, R161 ;  /* 0x00000002a2a17223 */ /* 0x004fca00000000a1 */
[----:B------:R-:W-:-:S05]  /*11ae0*/  F2FP.BF16.F32.PACK_AB R161, RZ, R161 ;  /* 0x000000a1ffa1723e */ /* 0x000fca00000010ff */
[----:B------:R1:W-:Y:S01]  /*11af0*/  @P2 STG.E.U16 desc[UR44][R4.64+0x12], R161 ;  /* 0x000012a104002986 */ /* 0x0003e2000c10152c */
[----:B------:R-:W-:Y:S05]  /*11b00*/  @!P1 BRA `(.L_x_43) ;  /* 0x0000000000049947 */ /* 0x000fea0003800000 */
[----:B------:R2:W5:Y:S02]  /*11b10*/  LDG.E.LTC128B.U16 R23, desc[UR44][R8.64+0x10] ;  /* 0x0000102c08177981 */ /* 0x000564000c1e1520 */
.L_x_43:
[----:B------:R-:W-:Y:S05]  /*11b20*/  BSYNC B1 ;  /* 0x0000000000017941 */ /* 0x000fea0003800000 */
.L_x_42:
        /* <DEDUP_REMOVED lines=10> */
.L_x_45:
[----:B------:R-:W-:Y:S05]  /*11bd0*/  BSYNC B1 ;  /* 0x0000000000017941 */ /* 0x000fea0003800000 */
.L_x_44:
        /* <DEDUP_REMOVED lines=10> */
.L_x_47:
[----:B------:R-:W-:Y:S05]  /*11c80*/  BSYNC B1 ;  /* 0x0000000000017941 */ /* 0x000fea0003800000 */
.L_x_46:
[----:B------:R-:W3:Y:S01]  /*11c90*/  LDL.LU R162, [R1+0x20] ;  /* 0x0000200001a27983 */ /* 0x000ee20000300800 */
[----:B-1---5:R-:W-:Y:S01]  /*11ca0*/  IMAD.U32 R161, R23, 0x10000, RZ ;  /* 0x0001000017a17824 */ /* 0x022fe200078e00ff */
[----:B------:R-:W-:Y:S01]  /*11cb0*/  ISETP.GT.AND P2, PT, R0, 0x11, P3 ;  /* 0x000000110000780c */ /* 0x000fe20001f44270 */
[----:B------:R-:W-:Y:S02]  /*11cc0*/  BSSY B1, `(.L_x_48) ;  /* 0x0000007000017945 */ /* 0x000fe40003800000 */
[----:B------:R-:W-:-:S04]  /*11cd0*/  FMUL R161, R161, R16 ;  /* 0x00000010a1a17220 */ /* 0x000fc80000400000 */
[----:B---3--:R-:W-:-:S05]  /*11ce0*/  FFMA R161, R162, R2, R161 ;  /* 0x00000002a2a17223 */ /* 0x008fca00000000a1 */
[----:B------:R-:W-:-:S05]  /*11cf0*/  F2FP.BF16.F32.PACK_AB R161, RZ, R161 ;  /* 0x000000a1ffa1723e */ /* 0x000fca00000010ff */
[----:B------:R1:W-:Y:S01]  /*11d00*/  @P1 STG.E.U16 desc[UR44][R4.64+0x20], R161 ;  /* 0x000020a104001986 */ /* 0x0003e2000c10152c */
[----:B------:R-:W-:Y:S05]  /*11d10*/  @!P2 BRA `(.L_x_49) ;  /* 0x000000000004a947 */ /* 0x000fea0003800000 */
[----:B------:R3:W5:Y:S02]  /*11d20*/  LDG.E.LTC128B.U16 R23, desc[UR44][R10.64+0x22] ;  /* 0x0000222c0a177981 */ /* 0x000764000c1e1520 */
.L_x_49:
[----:B------:R-:W-:Y:S05]  /*11d30*/  BSYNC B1 ;  /* 0x0000000000017941 */ /* 0x000fea0003800000 */
.L_x_48:
[----:B------:R-:W2:Y:S01]  /*11d40*/  LDL.LU R162, [R1+0x24] ;  /* 0x0000240001a27983 */ /* 0x000ea20000300800 */
[----:B-1---5:R-:W-:Y:S01]  /*11d50*/  SHF.L.U32 R161, R23, 0x10, RZ ;  /* 0x0000001017a17819 */ /* 0x022fe200000006ff */
[----:B------:R-:W-:Y:S01]  /*11d60*/  BSSY B1, `(.L_x_50) ;  /* 0x0000008000017945 */ /* 0x000fe20003800000 */
[----:B------:R-:W-:-:S03]  /*11d70*/  ISETP.GT.AND P1, PT, R0, 0x10, P0 ;  /* 0x000000100000780c */ /* 0x000fc60000724270 */
[----:B------:R-:W-:-:S04]  /*11d80*/  FMUL R161, R161, R16 ;  /* 0x00000010a1a17220 */ /* 0x000fc80000400000 */
[----:B--2---:R-:W-:-:S05]  /*11d90*/  FFMA R161, R162, R2, R161 ;  /* 0x00000002a2a17223 */ /* 0x004fca00000000a1 */
[----:B------:R-:W-:-:S05]  /*11da0*/  F2FP.BF16.F32.PACK_AB R161, RZ, R161 ;  /* 0x000000a1ffa1723e */ /* 0x000fca00000010ff */
[----:B------:R1:W-:Y:S01]  /*11db0*/  @P2 STG.E.U16 desc[UR44][R4.64+0x22], R161 ;  /* 0x000022a104002986 */ /* 0x0003e2000c10152c */
[----:B------:R-:W-:Y:S05]  /*11dc0*/  @!P1 BRA `(.L_x_51) ;  /* 0x0000000000049947 */ /* 0x000fea0003800000 */
[----:B------:R2:W5:Y:S02]  /*11dd0*/  LDG.E.LTC128B.U16 R23, desc[UR44][R8.64+0x20] ;  /* 0x0000202c08177981 */ /* 0x000564000c1e1520 */
.L_x_51:
[----:B------:R-:W-:Y:S05]  /*11de0*/  BSYNC B1 ;  /* 0x0000000000017941 */ /* 0x000fea0003800000 */
.L_x_50:
        /* <DEDUP_REMOVED lines=10> */
.L_x_53:
[----:B------:R-:W-:Y:S05]  /*11e90*/  BSYNC B1 ;  /* 0x0000000000017941 */ /* 0x000fea0003800000 */
.L_x_52:
        /* <DEDUP_REMOVED lines=10> */
.L_x_55:
[----:B------:R-:W-:Y:S05]  /*11f40*/  BSYNC B1 ;  /* 0x0000000000017941 */ /* 0x000fea0003800000 */
.L_x_54:
        /* <DEDUP_REMOVED lines=10> */
.L_x_57:
[----:B------:R-:W-:Y:S05]  /*11ff0*/  BSYNC B1 ;  /* 0x0000000000017941 */ /* 0x000fea0003800000 */
.L_x_56:
        /* <DEDUP_REMOVED lines=10> */
.L_x_59:
[----:B------:R-:W-:Y:S05]  /*120a0*/  BSYNC B1 ;  /* 0x0000000000017941 */ /* 0x000fea0003800000 */
.L_x_58:
        /* <DEDUP_REMOVED lines=10> */
.L_x_61:
[----:B------:R-:W-:Y:S05]  /*12150*/  BSYNC B1 ;  /* 0x0000000000017941 */ /* 0x000fea0003800000 */
.L_x_60:
        /* <DEDUP_REMOVED lines=10> */
.L_x_63:
[----:B------:R-:W-:Y:S05]  /*12200*/  BSYNC B1 ;  /* 0x0000000000017941 */ /* 0x000fea0003800000 */
.L_x_62:
        /* <DEDUP_REMOVED lines=10> */
.L_x_65:
[----:B------:R-:W-:Y:S05]  /*122b0*/  BSYNC B1 ;  /* 0x0000000000017941 */ /* 0x000fea0003800000 */
.L_x_64:
        /* <DEDUP_REMOVED lines=10> */
.L_x_67:
[----:B------:R-:W-:Y:S05]  /*12360*/  BSYNC B1 ;  /* 0x0000000000017941 */ /* 0x000fea0003800000 */
.L_x_66:
        /* <DEDUP_REMOVED lines=10> */
.L_x_69:
[----:B------:R-:W-:Y:S05]  /*12410*/  BSYNC B1 ;  /* 0x0000000000017941 */ /* 0x000fea0003800000 */
.L_x_68:
        /* <DEDUP_REMOVED lines=10> */
.L_x_71:
[----:B------:R-:W-:Y:S05]  /*124c0*/  BSYNC B1 ;  /* 0x0000000000017941 */ /* 0x000fea0003800000 */
.L_x_70:
        /* <DEDUP_REMOVED lines=10> */
.L_x_73:
[----:B------:R-:W-:Y:S05]  /*12570*/  BSYNC B1 ;  /* 0x0000000000017941 */ /* 0x000fea0003800000 */
.L_x_72:
        /* <DEDUP_REMOVED lines=10> */
.L_x_75:
[----:B------:R-:W-:Y:S05]  /*12620*/  BSYNC B1 ;  /* 0x0000000000017941 */ /* 0x000fea0003800000 */
.L_x_74:
        /* <DEDUP_REMOVED lines=10> */
.L_x_77:
[----:B------:R-:W-:Y:S05]  /*126d0*/  BSYNC B1 ;  /* 0x0000000000017941 */ /* 0x000fea0003800000 */
.L_x_76:
        /* <DEDUP_REMOVED lines=10> */
.L_x_79:
[----:B------:R-:W-:Y:S05]  /*12780*/  BSYNC B1 ;  /* 0x0000000000017941 */ /* 0x000fea0003800000 */
.L_x_78:
        /* <DEDUP_REMOVED lines=10> */
.L_x_81:
[----:B------:R-:W-:Y:S05]  /*12830*/  BSYNC B1 ;  /* 0x0000000000017941 */ /* 0x000fea0003800000 */
.L_x_80:
        /* <DEDUP_REMOVED lines=10> */
.L_x_83:
[----:B------:R-:W-:Y:S05]  /*128e0*/  BSYNC B1 ;  /* 0x0000000000017941 */ /* 0x000fea0003800000 */
.L_x_82:
        /* <DEDUP_REMOVED lines=10> */
.L_x_85:
[----:B------:R-:W-:Y:S05]  /*12990*/  BSYNC B1 ;  /* 0x0000000000017941 */ /* 0x000fea0003800000 */
.L_x_84:
        /* <DEDUP_REMOVED lines=10> */
.L_x_87:
[----:B------:R-:W-:Y:S05]  /*12a40*/  BSYNC B1 ;  /* 0x0000000000017941 */ /* 0x000fea0003800000 */
.L_x_86:
        /* <DEDUP_REMOVED lines=10> */
.L_x_89:
[----:B------:R-:W-:Y:S05]  /*12af0*/  BSYNC B1 ;  /* 0x0000000000017941 */ /* 0x000fea0003800000 */
.L_x_88:
        /* <DEDUP_REMOVED lines=10> */
.L_x_91:
[----:B------:R-:W-:Y:S05]  /*12ba0*/  BSYNC B1 ;  /* 0x0000000000017941 */ /* 0x000fea0003800000 */
.L_x_90:
        /* <DEDUP_REMOVED lines=10> */
.L_x_93:
[----:B------:R-:W-:Y:S05]  /*12c50*/  BSYNC B1 ;  /* 0x0000000000017941 */ /* 0x000fea0003800000 */
.L_x_92:
        /* <DEDUP_REMOVED lines=10> */
.L_x_95:
[----:B------:R-:W-:Y:S05]  /*12d00*/  BSYNC B1 ;  /* 0x0000000000017941 */ /* 0x000fea0003800000 */
.L_x_94:
        /* <DEDUP_REMOVED lines=10> */
.L_x_97:
[----:B------:R-:W-:Y:S05]  /*12db0*/  BSYNC B1 ;  /* 0x0000000000017941 */ /* 0x000fea0003800000 */
.L_x_96:
        /* <DEDUP_REMOVED lines=10> */
.L_x_99:
[----:B------:R-:W-:Y:S05]  /*12e60*/  BSYNC B1 ;  /* 0x0000000000017941 */ /* 0x000fea0003800000 */
.L_x_98:
        /* <DEDUP_REMOVED lines=10> */
.L_x_101:
[----:B------:R-:W-:Y:S05]  /*12f10*/  BSYNC B1 ;  /* 0x0000000000017941 */ /* 0x000fea0003800000 */
.L_x_100:
        /* <DEDUP_REMOVED lines=10> */
.L_x_103:
[----:B------:R-:W-:Y:S05]  /*12fc0*/  BSYNC B1 ;  /* 0x0000000000017941 */ /* 0x000fea0003800000 */
.L_x_102:
        /* <DEDUP_REMOVED lines=10> */
.L_x_105:
[----:B------:R-:W-:Y:S05]  /*13070*/  BSYNC B1 ;  /* 0x0000000000017941 */ /* 0x000fea0003800000 */
.L_x_104:
        /* <DEDUP_REMOVED lines=10> */
.L_x_107:
[----:B------:R-:W-:Y:S05]  /*13120*/  BSYNC B1 ;  /* 0x0000000000017941 */ /* 0x000fea0003800000 */
.L_x_106:
        /* <DEDUP_REMOVED lines=10> */
.L_x_109:
[----:B------:R-:W-:Y:S05]  /*131d0*/  BSYNC B1 ;  /* 0x0000000000017941 */ /* 0x000fea0003800000 */
.L_x_108:
        /* <DEDUP_REMOVED lines=10> */
.L_x_111:
[----:B------:R-:W-:Y:S05]  /*13280*/  BSYNC B1 ;  /* 0x0000000000017941 */ /* 0x000fea0003800000 */
.L_x_110:
        /* <DEDUP_REMOVED lines=10> */
.L_x_113:
[----:B------:R-:W-:Y:S05]  /*13330*/  BSYNC B1 ;  /* 0x0000000000017941 */ /* 0x000fea0003800000 */
.L_x_112:
        /* <DEDUP_REMOVED lines=10> */
.L_x_115:
[----:B------:R-:W-:Y:S05]  /*133e0*/  BSYNC B1 ;  /* 0x0000000000017941 */ /* 0x000fea0003800000 */
.L_x_114:
        /* <DEDUP_REMOVED lines=10> */
.L_x_117:
[----:B------:R-:W-:Y:S05]  /*13490*/  BSYNC B1 ;  /* 0x0000000000017941 */ /* 0x000fea0003800000 */
.L_x_116:
        /* <DEDUP_REMOVED lines=10> */
.L_x_119:
[----:B------:R-:W-:Y:S05]  /*13540*/  BSYNC B1 ;  /* 0x0000000000017941 */ /* 0x000fea0003800000 */
.L_x_118:
        /* <DEDUP_REMOVED lines=10> */
.L_x_121:
[----:B------:R-:W-:Y:S05]  /*135f0*/  BSYNC B1 ;  /* 0x0000000000017941 */ /* 0x000fea0003800000 */
.L_x_120:
        /* <DEDUP_REMOVED lines=10> */
.L_x_123:
[----:B------:R-:W-:Y:S05]  /*136a0*/  BSYNC B1 ;  /* 0x0000000000017941 */ /* 0x000fea0003800000 */
.L_x_122:
        /* <DEDUP_REMOVED lines=10> */
.L_x_125:
[----:B------:R-:W-:Y:S05]  /*13750*/  BSYNC B1 ;  /* 0x0000000000017941 */ /* 0x000fea0003800000 */
.L_x_124:
        /* <DEDUP_REMOVED lines=10> */
.L_x_127:
[----:B------:R-:W-:Y:S05]  /*13800*/  BSYNC B1 ;  /* 0x0000000000017941 */ /* 0x000fea0003800000 */
.L_x_126:
        /* <DEDUP_REMOVED lines=10> */
.L_x_129:
[----:B------:R-:W-:Y:S05]  /*138b0*/  BSYNC B1 ;  /* 0x0000000000017941 */ /* 0x000fea0003800000 */
.L_x_128:
        /* <DEDUP_REMOVED lines=10> */
.L_x_131:
[----:B------:R-:W-:Y:S05]  /*13960*/  BSYNC B1 ;  /* 0x0000000000017941 */ /* 0x000fea0003800000 */
.L_x_130:
        /* <DEDUP_REMOVED lines=10> */
.L_x_133:
[----:B------:R-:W-:Y:S05]  /*13a10*/  BSYNC B1 ;  /* 0x0000000000017941 */ /* 0x000fea0003800000 */
.L_x_132:
        /* <DEDUP_REMOVED lines=10> */
.L_x_135:
[----:B------:R-:W-:Y:S05]  /*13ac0*/  BSYNC B1 ;  /* 0x0000000000017941 */ /* 0x000fea0003800000 */
.L_x_134:
        /* <DEDUP_REMOVED lines=10> */
.L_x_137:
[----:B------:R-:W-:Y:S05]  /*13b70*/  BSYNC B1 ;  /* 0x0000000000017941 */ /* 0x000fea0003800000 */
.L_x_136:
        /* <DEDUP_REMOVED lines=10> */
.L_x_139:
[----:B------:R-:W-:Y:S05]  /*13c20*/  BSYNC B1 ;  /* 0x0000000000017941 */ /* 0x000fea0003800000 */
.L_x_138:
        /* <DEDUP_REMOVED lines=10> */
.L_x_141:
[----:B------:R-:W-:Y:S05]  /*13cd0*/  BSYNC B1 ;  /* 0x0000000000017941 */ /* 0x000fea0003800000 */
.L_x_140:
        /* <DEDUP_REMOVED lines=10> */
.L_x_143:
[----:B------:R-:W-:Y:S05]  /*13d80*/  BSYNC B1 ;  /* 0x0000000000017941 */ /* 0x000fea0003800000 */
.L_x_142:
        /* <DEDUP_REMOVED lines=10> */
.L_x_145:
[----:B------:R-:W-:Y:S05]  /*13e30*/  BSYNC B1 ;  /* 0x0000000000017941 */ /* 0x000fea0003800000 */
.L_x_144:
        /* <DEDUP_REMOVED lines=10> */
.L_x_147:
[----:B------:R-:W-:Y:S05]  /*13ee0*/  BSYNC B1 ;  /* 0x0000000000017941 */ /* 0x000fea0003800000 */
.L_x_146:
        /* <DEDUP_REMOVED lines=10> */
.L_x_149:
[----:B------:R-:W-:Y:S05]  /*13f90*/  BSYNC B1 ;  /* 0x0000000000017941 */ /* 0x000fea0003800000 */
.L_x_148:
        /* <DEDUP_REMOVED lines=10> */
.L_x_151:
[----:B------:R-:W-:Y:S05]  /*14040*/  BSYNC B1 ;  /* 0x0000000000017941 */ /* 0x000fea0003800000 */
.L_x_150:
        /* <DEDUP_REMOVED lines=10> */
.L_x_153:
[----:B------:R-:W-:Y:S05]  /*140f0*/  BSYNC B1 ;  /* 0x0000000000017941 */ /* 0x000fea0003800000 */
.L_x_152:
        /* <DEDUP_REMOVED lines=10> */
.L_x_155:
[----:B------:R-:W-:Y:S05]  /*141a0*/  BSYNC B1 ;  /* 0x0000000000017941 */ /* 0x000fea0003800000 */
.L_x_154:
        /* <DEDUP_REMOVED lines=10> */
.L_x_157:
[----:B------:R-:W-:Y:S05]  /*14250*/  BSYNC B1 ;  /* 0x0000000000017941 */ /* 0x000fea0003800000 */
.L_x_156:
        /* <DEDUP_REMOVED lines=10> */
.L_x_159:
[----:B------:R-:W-:Y:S05]  /*14300*/  BSYNC B1 ;  /* 0x0000000000017941 */ /* 0x000fea0003800000 */
.L_x_158:
        /* <DEDUP_REMOVED lines=10> */
.L_x_161:
[----:B------:R-:W-:Y:S05]  /*143b0*/  BSYNC B1 ;  /* 0x0000000000017941 */ /* 0x000fea0003800000 */
.L_x_160:
        /* <DEDUP_REMOVED lines=10> */
.L_x_163:
[----:B------:R-:W-:Y:S05]  /*14460*/  BSYNC B1 ;  /* 0x0000000000017941 */ /* 0x000fea0003800000 */
.L_x_162:
        /* <DEDUP_REMOVED lines=10> */
.L_x_165:
[----:B------:R-:W-:Y:S05]  /*14510*/  BSYNC B1 ;  /* 0x0000000000017941 */ /* 0x000fea0003800000 */
.L_x_164:
        /* <DEDUP_REMOVED lines=10> */
.L_x_167:
[----:B------:R-:W-:Y:S05]  /*145c0*/  BSYNC B1 ;  /* 0x0000000000017941 */ /* 0x000fea0003800000 */
.L_x_166:
        /* <DEDUP_REMOVED lines=10> */
.L_x_169:
[----:B------:R-:W-:Y:S05]  /*14670*/  BSYNC B1 ;  /* 0x0000000000017941 */ /* 0x000fea0003800000 */
.L_x_168:
        /* <DEDUP_REMOVED lines=10> */
.L_x_171:
[----:B------:R-:W-:Y:S05]  /*14720*/  BSYNC B1 ;  /* 0x0000000000017941 */ /* 0x000fea0003800000 */
.L_x_170:
        /* <DEDUP_REMOVED lines=10> */
.L_x_173:
[----:B------:R-:W-:Y:S05]  /*147d0*/  BSYNC B1 ;  /* 0x0000000000017941 */ /* 0x000fea0003800000 */
.L_x_172:
        /* <DEDUP_REMOVED lines=10> */
.L_x_175:
[----:B------:R-:W-:Y:S05]  /*14880*/  BSYNC B1 ;  /* 0x0000000000017941 */ /* 0x000fea0003800000 */
.L_x_174:
        /* <DEDUP_REMOVED lines=10> */
.L_x_177:
[----:B------:R-:W-:Y:S05]  /*14930*/  BSYNC B1 ;  /* 0x0000000000017941 */ /* 0x000fea0003800000 */
.L_x_176:
        /* <DEDUP_REMOVED lines=10> */
.L_x_179:
[----:B------:R-:W-:Y:S05]  /*149e0*/  BSYNC B1 ;  /* 0x0000000000017941 */ /* 0x000fea0003800000 */
.L_x_178:
        /* <DEDUP_REMOVED lines=10> */
.L_x_181:
[----:B------:R-:W-:Y:S05]  /*14a90*/  BSYNC B1 ;  /* 0x0000000000017941 */ /* 0x000fea0003800000 */
.L_x_180:
        /* <DEDUP_REMOVED lines=10> */
.L_x_183:
[----:B------:R-:W-:Y:S05]  /*14b40*/  BSYNC B1 ;  /* 0x0000000000017941 */ /* 0x000fea0003800000 */
.L_x_182:
        /* <DEDUP_REMOVED lines=10> */
.L_x_185:
[----:B------:R-:W-:Y:S05]  /*14bf0*/  BSYNC B1 ;  /* 0x0000000000017941 */ /* 0x000fea0003800000 */
.L_x_184:
        /* <DEDUP_REMOVED lines=10> */
.L_x_187:
[----:B------:R-:W-:Y:S05]  /*14ca0*/  BSYNC B1 ;  /* 0x0000000000017941 */ /* 0x000fea0003800000 */
.L_x_186:
        /* <DEDUP_REMOVED lines=10> */
.L_x_189:
[----:B------:R-:W-:Y:S05]  /*14d50*/  BSYNC B1 ;  /* 0x0000000000017941 */ /* 0x000fea0003800000 */
.L_x_188:
        /* <DEDUP_REMOVED lines=10> */
.L_x_191:
[----:B------:R-:W-:Y:S05]  /*14e00*/  BSYNC B1 ;  /* 0x0000000000017941 */ /* 0x000fea0003800000 */
.L_x_190:
        /* <DEDUP_REMOVED lines=10> */
.L_x_193:
[----:B------:R-:W-:Y:S05]  /*14eb0*/  BSYNC B1 ;  /* 0x0000000000017941 */ /* 0x000fea0003800000 */
.L_x_192:
        /* <DEDUP_REMOVED lines=10> */
.L_x_195:
[----:B------:R-:W-:Y:S05]  /*14f60*/  BSYNC B1 ;  /* 0x0000000000017941 */ /* 0x000fea0003800000 */
.L_x_194:
        /* <DEDUP_REMOVED lines=10> */
.L_x_197:
[----:B------:R-:W-:Y:S05]  /*15010*/  BSYNC B1 ;  /* 0x0000000000017941 */ /* 0x000fea0003800000 */
.L_x_196:
        /* <DEDUP_REMOVED lines=10> */
.L_x_199:
[----:B------:R-:W-:Y:S05]  /*150c0*/  BSYNC B1 ;  /* 0x0000000000017941 */ /* 0x000fea0003800000 */
.L_x_198:
        /* <DEDUP_REMOVED lines=10> */
.L_x_201:
[----:B------:R-:W-:Y:S05]  /*15170*/  BSYNC B1 ;  /* 0x0000000000017941 */ /* 0x000fea0003800000 */
.L_x_200:
        /* <DEDUP_REMOVED lines=10> */
.L_x_203:
[----:B------:R-:W-:Y:S05]  /*15220*/  BSYNC B1 ;  /* 0x0000000000017941 */ /* 0x000fea0003800000 */
.L_x_202:
        /* <DEDUP_REMOVED lines=10> */
.L_x_205:
[----:B------:R-:W-:Y:S05]  /*152d0*/  BSYNC B1 ;  /* 0x0000000000017941 */ /* 0x000fea0003800000 */
.L_x_204:
        /* <DEDUP_REMOVED lines=10> */
.L_x_207:
[----:B------:R-:W-:Y:S05]  /*15380*/  BSYNC B1 ;  /* 0x0000000000017941 */ /* 0x000fea0003800000 */
.L_x_206:
        /* <DEDUP_REMOVED lines=10> */
.L_x_209:
[----:B------:R-:W-:Y:S05]  /*15430*/  BSYNC B1 ;  /* 0x0000000000017941 */ /* 0x000fea0003800000 */
.L_x_208:
        /* <DEDUP_REMOVED lines=10> */
.L_x_211:
[----:B------:R-:W-:Y:S05]  /*154e0*/  BSYNC B1 ;  /* 0x0000000000017941 */ /* 0x000fea0003800000 */
.L_x_210:
        /* <DEDUP_REMOVED lines=10> */
.L_x_213:
[----:B------:R-:W-:Y:S05]  /*15590*/  BSYNC B1 ;  /* 0x0000000000017941 */ /* 0x000fea0003800000 */
.L_x_212:
        /* <DEDUP_REMOVED lines=10> */
.L_x_215:
[----:B------:R-:W-:Y:S05]  /*15640*/  BSYNC B1 ;  /* 0x0000000000017941 */ /* 0x000fea0003800000 */
.L_x_214:
        /* <DEDUP_REMOVED lines=10> */
.L_x_217:
[----:B------:R-:W-:Y:S05]  /*156f0*/  BSYNC B1 ;  /* 0x0000000000017941 */ /* 0x000fea0003800000 */
.L_x_216:
        /* <DEDUP_REMOVED lines=10> */
.L_x_219:
[----:B------:R-:W-:Y:S05]  /*157a0*/  BSYNC B1 ;  /* 0x0000000000017941 */ /* 0x000fea0003800000 */
.L_x_218:
        /* <DEDUP_REMOVED lines=10> */
.L_x_221:
[----:B------:R-:W-:Y:S05]  /*15850*/  BSYNC B1 ;  /* 0x0000000000017941 */ /* 0x000fea0003800000 */
.L_x_220:
        /* <DEDUP_REMOVED lines=10> */
.L_x_223:
[----:B------:R-:W-:Y:S05]  /*15900*/  BSYNC B1 ;  /* 0x0000000000017941 */ /* 0x000fea0003800000 */
.L_x_222:
        /* <DEDUP_REMOVED lines=10> */
.L_x_225:
[----:B------:R-:W-:Y:S05]  /*159b0*/  BSYNC B1 ;  /* 0x0000000000017941 */ /* 0x000fea0003800000 */
.L_x_224:
        /* <DEDUP_REMOVED lines=10> */
.L_x_227:
[----:B------:R-:W-:Y:S05]  /*15a60*/  BSYNC B1 ;  /* 0x0000000000017941 */ /* 0x000fea0003800000 */
.L_x_226:
        /* <DEDUP_REMOVED lines=10> */
.L_x_229:
[----:B------:R-:W-:Y:S05]  /*15b10*/  BSYNC B1 ;  /* 0x0000000000017941 */ /* 0x000fea0003800000 */
.L_x_228:
        /* <DEDUP_REMOVED lines=10> */
.L_x_231:
[----:B------:R-:W-:Y:S05]  /*15bc0*/  BSYNC B1 ;  /* 0x0000000000017941 */ /* 0x000fea0003800000 */
.L_x_230:
        /* <DEDUP_REMOVED lines=10> */
.L_x_233:
[----:B------:R-:W-:Y:S05]  /*15c70*/  BSYNC B1 ;  /* 0x0000000000017941 */ /* 0x000fea0003800000 */
.L_x_232:
        /* <DEDUP_REMOVED lines=10> */
.L_x_235:
[----:B------:R-:W-:Y:S05]  /*15d20*/  BSYNC B1 ;  /* 0x0000000000017941 */ /* 0x000fea0003800000 */
.L_x_234:
        /* <DEDUP_REMOVED lines=10> */
.L_x_237:
[----:B------:R-:W-:Y:S05]  /*15dd0*/  BSYNC B1 ;  /* 0x0000000000017941 */ /* 0x000fea0003800000 */
.L_x_236:
        /* <DEDUP_REMOVED lines=10> */
.L_x_239:
[----:B------:R-:W-:Y:S05]  /*15e80*/  BSYNC B1 ;  /* 0x0000000000017941 */ /* 0x000fea0003800000 */
.L_x_238:
        /* <DEDUP_REMOVED lines=10> */
.L_x_241:
[----:B------:R-:W-:Y:S05]  /*15f30*/  BSYNC B1 ;  /* 0x0000000000017941 */ /* 0x000fea0003800000 */
.L_x_240:
        /* <DEDUP_REMOVED lines=10> */
.L_x_243:
[----:B------:R-:W-:Y:S05]  /*15fe0*/  BSYNC B1 ;  /* 0x0000000000017941 */ /* 0x000fea0003800000 */
.L_x_242:
        /* <DEDUP_REMOVED lines=10> */
.L_x_245:
[----:B------:R-:W-:Y:S05]  /*16090*/  BSYNC B1 ;  /* 0x0000000000017941 */ /* 0x000fea0003800000 */
.L_x_244:
        /* <DEDUP_REMOVED lines=10> */
.L_x_247:
[----:B------:R-:W-:Y:S05]  /*16140*/  BSYNC B1 ;  /* 0x0000000000017941 */ /* 0x000fea0003800000 */
.L_x_246:
        /* <DEDUP_REMOVED lines=10> */
.L_x_249:
[----:B------:R-:W-:Y:S05]  /*161f0*/  BSYNC B1 ;  /* 0x0000000000017941 */ /* 0x000fea0003800000 */
.L_x_248:
        /* <DEDUP_REMOVED lines=10> */
.L_x_251:
[----:B------:R-:W-:Y:S05]  /*162a0*/  BSYNC B1 ;  /* 0x0000000000017941 */ /* 0x000fea0003800000 */
.L_x_250:
        /* <DEDUP_REMOVED lines=10> */
.L_x_253:
[----:B------:R-:W-:Y:S05]  /*16350*/  BSYNC B1 ;  /* 0x0000000000017941 */ /* 0x000fea0003800000 */
.L_x_252:
        /* <DEDUP_REMOVED lines=10> */
.L_x_255:
[----:B------:R-:W-:Y:S05]  /*16400*/  BSYNC B1 ;  /* 0x0000000000017941 */ /* 0x000fea0003800000 */
.L_x_254:
        /* <DEDUP_REMOVED lines=10> */
.L_x_257:
[----:B------:R-:W-:Y:S05]  /*164b0*/  BSYNC B1 ;  /* 0x0000000000017941 */ /* 0x000fea0003800000 */
.L_x_256:
        /* <DEDUP_REMOVED lines=10> */
.L_x_259:
[----:B------:R-:W-:Y:S05]  /*16560*/  BSYNC B1 ;  /* 0x0000000000017941 */ /* 0x000fea0003800000 */
.L_x_258:
        /* <DEDUP_REMOVED lines=10> */
.L_x_261:
[----:B------:R-:W-:Y:S05]  /*16610*/  BSYNC B1 ;  /* 0x0000000000017941 */ /* 0x000fea0003800000 */
.L_x_260:
        /* <DEDUP_REMOVED lines=10> */
.L_x_263:
[----:B------:R-:W-:Y:S05]  /*166c0*/  BSYNC B1 ;  /* 0x0000000000017941 */ /* 0x000fea0003800000 */
.L_x_262:
        /* <DEDUP_REMOVED lines=10> */
.L_x_265:
[----:B------:R-:W-:Y:S05]  /*16770*/  BSYNC B1 ;  /* 0x0000000000017941 */ /* 0x000fea0003800000 */
.L_x_264:
        /* <DEDUP_REMOVED lines=10> */
.L_x_267:
[----:B------:R-:W-:Y:S05]  /*16820*/  BSYNC B1 ;  /* 0x0000000000017941 */ /* 0x000fea0003800000 */
.L_x_266:
        /* <DEDUP_REMOVED lines=10> */
.L_x_269:
[----:B------:R-:W-:Y:S05]  /*168d0*/  BSYNC B1 ;  /* 0x0000000000017941 */ /* 0x000fea0003800000 */
.L_x_268:
        /* <DEDUP_REMOVED lines=10> */
.L_x_271:
[----:B------:R-:W-:Y:S05]  /*16980*/  BSYNC B1 ;  /* 0x0000000000017941 */ /* 0x000fea0003800000 */
.L_x_270:
        /* <DEDUP_REMOVED lines=10> */
.L_x_273:
[----:B------:R-:W-:Y:S05]  /*16a30*/  BSYNC B1 ;  /* 0x0000000000017941 */ /* 0x000fea0003800000 */
.L_x_272:
        /* <DEDUP_REMOVED lines=10> */
.L_x_275:
[----:B------:R-:W-:Y:S05]  /*16ae0*/  BSYNC B1 ;  /* 0x0000000000017941 */ /* 0x000fea0003800000 */
.L_x_274:
        /* <DEDUP_REMOVED lines=10> */
.L_x_277:
[----:B------:R-:W-:Y:S05]  /*16b90*/  BSYNC B1 ;  /* 0x0000000000017941 */ /* 0x000fea0003800000 */
.L_x_276:
        /* <DEDUP_REMOVED lines=10> */
.L_x_279:
[----:B------:R-:W-:Y:S05]  /*16c40*/  BSYNC B1 ;  /* 0x0000000000017941 */ /* 0x000fea0003800000 */
.L_x_278:
        /* <DEDUP_REMOVED lines=10> */
.L_x_281:
[----:B------:R-:W-:Y:S05]  /*16cf0*/  BSYNC B1 ;  /* 0x0000000000017941 */ /* 0x000fea0003800000 */
.L_x_280:
[----:B0-234-:R-:W2:Y:S01]  /*16d00*/  LDL.LU R10, [R1+0x1f4] ;  /* 0x0001f400010a7983 */ /* 0x01dea20000300800 */
[----:B-----5:R-:W-:Y:S01]  /*16d10*/  IMAD.U32 R11, R23, 0x10000, RZ ;  /* 0x00010000170b7824 */ /* 0x020fe200078e00ff */
        /* <DEDUP_REMOVED lines=8> */
.L_x_283:
[----:B------:R-:W-:Y:S05]  /*16da0*/  BSYNC B1 ;  /* 0x0000000000017941 */ /* 0x000fea0003800000 */
.L_x_282:
[----:B------:R-:W3:Y:S01]  /*16db0*/  LDL.LU R10, [R1+0x1f8] ;  /* 0x0001f800010a7983 */ /* 0x000ee20000300800 */
[----:B0----5:R-:W-:Y:S01]  /*16dc0*/  SHF.L.U32 R11, R23, 0x10, RZ ;  /* 0x00000010170b7819 */ /* 0x021fe200000006ff */
[----:B------:R-:W-:Y:S01]  /*16dd0*/  BSSY B1, `(.L_x_284) ;  /* 0x000000b000017945 */ /* 0x000fe20003800000 */
[----:B------:R-:W-:Y:S02]  /*16de0*/  ISETP.GT.AND P1, PT, R0, 0xf9, P0 ;  /* 0x000000f90000780c */ /* 0x000fe40000724270 */
[----:B------:R-:W-:Y:S01]  /*16df0*/  IADD3 R169, P0, R3, 0x80, RZ ;  /* 0x0000008003a97810 */ /* 0x000fe20007f1e0ff */
[----:B------:R-:W-:-:S04]  /*16e00*/  FMUL R11, R11, R16 ;  /* 0x000000100b0b7220 */ /* 0x000fc80000400000 */
[----:B---3--:R-:W-:-:S05]  /*16e10*/  FFMA R11, R10, R2, R11 ;  /* 0x000000020a0b7223 */ /* 0x008fca000000000b */
[----:B------:R-:W-:-:S04]  /*16e20*/  F2FP.BF16.F32.PACK_AB R11, RZ, R11 ;  /* 0x0000000bff0b723e */ /* 0x000fc800000010ff */
[----:B------:R-:W-:Y:S01]  /*16e30*/  PRMT R3, R11, 0x7610, R3 ;  /* 0x000076100b037816 */ /* 0x000fe20000000003 */
[----:B------:R-:W-:-:S04]  /*16e40*/  IMAD.X R11, RZ, RZ, UR7, P0 ;  /* 0x00000007ff0b7e24 */ /* 0x000fc800080e06ff */
[----:B------:R0:W-:Y:S01]  /*16e50*/  @P2 STG.E.U16 desc[UR44][R6.64+0x1f0], R3 ;  /* 0x0001f00306002986 */ /* 0x0001e2000c10152c */
[----:B------:R-:W-:Y:S05]  /*16e60*/  @!P1 BRA `(.L_x_285) ;  /* 0x0000000000049947 */ /* 0x000fea0003800000 */
[----:B------:R3:W5:Y:S02]  /*16e70*/  LDG.E.LTC128B.U16 R23, desc[UR44][R8.64+0x1f2] ;  /* 0x0001f22c08177981 */ /* 0x000764000c1e1520 */
.L_x_285:
[----:B------:R-:W-:Y:S05]  /*16e80*/  BSYNC B1 ;  /* 0x0000000000017941 */ /* 0x000fea0003800000 */
.L_x_284:
[----:B------:R-:W4:Y:S01]  /*16e90*/  LDL.LU R10, [R1+0x1fc] ;  /* 0x0001fc00010a7983 */ /* 0x000f220000300800 */
[----:B0----5:R-:W-:Y:S01]  /*16ea0*/  IMAD.U32 R3, R23, 0x10000, RZ ;  /* 0x0001000017037824 */ /* 0x021fe200078e00ff */
[----:B------:R-:W-:Y:S01]  /*16eb0*/  ISETP.GT.AND P0, PT, R153, 0x80, PT ;  /* 0x000000809900780c */ /* 0x000fe20003f04270 */
[----:B--23--:R-:W-:Y:S02]  /*16ec0*/  IMAD R8, R11, R14, RZ ;  /* 0x0000000e0b087224 */ /* 0x00cfe400078e02ff */
[----:B------:R-:W-:Y:S01]  /*16ed0*/  FMUL R3, R3, R16 ;  /* 0x0000001003037220 */ /* 0x000fe20000400000 */
[----:B------:R-:W-:Y:S01]  /*16ee0*/  ISETP.GT.AND P4, PT, R0, RZ, P0 ;  /* 0x000000ff0000720c */ /* 0x000fe20000784270 */
[C---:B------:R-:W-:Y:S02]  /*16ef0*/  IMAD R167, R169.reuse, R15, R8 ;  /* 0x0000000fa9a77224 */ /* 0x040fe400078e0208 */
[----:B------:R-:W-:-:S05]  /*16f00*/  IMAD.WIDE.U32 R8, R169, R14, R20 ;  /* 0x0000000ea9087225 */ /* 0x000fca00078e0014 */
[----:B------:R-:W-:Y:S01]  /*16f10*/  IADD3 R9, R9, R167, RZ ;  /* 0x000000a709097210 */ /* 0x000fe20007ffe0ff */
[----:B----4-:R-:W-:Y:S01]  /*16f20*/  FFMA R3, R10, R2, R3 ;  /* 0x000000020a037223 */ /* 0x010fe20000000003 */
[----:B------:R-:W-:-:S04]  /*16f30*/  LEA R10, P2, R8, R12, 0x1 ;  /* 0x0000000c080a7211 */ /* 0x000fc800078408ff */
[----:B------:R-:W-:Y:S02]  /*16f40*/  F2FP.BF16.F32.PACK_AB R3, RZ, R3 ;  /* 0x00000003ff03723e */ /* 0x000fe400000010ff */
[--C-:B------:R-:W-:Y:S02]  /*16f50*/  LEA.HI.X R11, R8, R13, R9.reuse, 0x1, P2 ;  /* 0x0000000d080b7211 */ /* 0x100fe400010f0c09 */
[----:B------:R-:W-:-:S05]  /*16f60*/  PRMT R9, R3, 0x7610, R9 ;  /* 0x0000761003097816 */ /* 0x000fca0000000009 */
[----:B------:R0:W-:Y:S04]  /*16f70*/  @P1 STG.E.U16 desc[UR44][R6.64+0x1f2], R9 ;  /* 0x0001f20906001986 */ /* 0x0001e8000c10152c */
[----:B------:R-:W2:Y:S01]  /*16f80*/  @P4 LDG.E.LTC128B.U16 R23, desc[UR44][R10.64] ;  /* 0x0000002c0a174981 */ /* 0x000ea2000c1e1520 */
[----:B-1----:R-:W-:Y:S01]  /*16f90*/  MOV R161, UR8 ;  /* 0x0000000800a17c02 */ /* 0x002fe20008000f00 */
[----:B------:R-:W-:Y:S01]  /*16fa0*/  IMAD.U32 R165, RZ, RZ, UR8 ;  /* 0x00000008ffa57e24 */ /* 0x000fe2000f8e00ff */
[----:B------:R-:W-:Y:S01]  /*16fb0*/  ISETP.GT.AND P2, PT, R0, 0x1, P0 ;  /* 0x000000010000780c */ /* 0x000fe20000744270 */
[----:B------:R-:W-:Y:S01]  /*16fc0*/  IMAD.U32 R164, RZ, RZ, UR9 ;  /* 0x00000009ffa47e24 */ /* 0x000fe2000f8e00ff */
[----:B------:R-:W-:Y:S01]  /*16fd0*/  SHF.L.U32 R161, R161, 0x8, RZ ;  /* 0x00000008a1a17819 */ /* 0x000fe200000006ff */
[----:B------:R-:W-:Y:S01]  /*16fe0*/  BSSY B1, `(.L_x_286) ;  /* 0x0000011000017945 */ /* 0x000fe20003800000 */
[----:B0-----:R-:W-:-:S02]  /*16ff0*/  IMAD.WIDE.U32 R8, R169, R14, R18 ;  /* 0x0000000ea9087225 */ /* 0x001fc400078e0012 */
[----:B------:R-:W-:Y:S02]  /*17000*/  SHF.L.U64.HI R165, R165, 0x8, R164 ;  /* 0x00000008a5a57819 */ /* 0x000fe400000102a4 */
[----:B------:R-:W-:Y:S02]  /*17010*/  IMAD.IADD R9, R167, 0x1, R9 ;  /* 0x00000001a7097824 */ /* 0x000fe400078e0209 */
[----:B------:R-:W-:Y:S01]  /*17020*/  IMAD.WIDE.U32 R162, R22, UR42, R8 ;  /* 0x0000002a16a27c25 */ /* 0x000fe2000f8e0008 */
[----:B------:R-:W-:-:S03]  /*17030*/  IADD3 R8, P1, R161, R4, RZ ;  /* 0x00000004a1087210 */ /* 0x000fc60007f3e0ff */
[----:B------:R-:W-:Y:S01]  /*17040*/  IMAD.IADD R7, R159, 0x1, R163 ;  /* 0x000000019f077824 */ /* 0x000fe200078e02a3 */
[----:B------:R-:W-:Y:S01]  /*17050*/  LEA R6, P3, R162, R12, 0x1 ;  /* 0x0000000ca2067211 */ /* 0x000fe200078608ff */
[----:B------:R-:W-:-:S03]  /*17060*/  IMAD.X R9, R165, 0x1, R5, P1 ;  /* 0x00000001a5097824 */ /* 0x000fc600008e0605 */
[----:B------:R-:W-:Y:S01]  /*17070*/  LEA.HI.X R7, R162, R13, R7, 0x1, P3 ;  /* 0x0000000da2077211 */ /* 0x000fe200018f0c07 */
[----:B--2---:R-:W-:-:S04]  /*17080*/  IMAD.U32 R3, R23, 0x10000, RZ ;  /* 0x0001000017037824 */ /* 0x004fc800078e00ff */
[----:B------:R-:W-:-:S04]  /*17090*/  FMUL R3, R3, R16 ;  /* 0x0000001003037220 */ /* 0x000fc80000400000 */
[----:B------:R-:W-:-:S05]  /*170a0*/  FFMA R3, R24, R2, R3 ;  /* 0x0000000218037223 */ /* 0x000fca0000000003 */
[----:B------:R-:W-:-:S05]  /*170b0*/  F2FP.BF16.F32.PACK_AB R3, RZ, R3 ;  /* 0x00000003ff03723e */ /* 0x000fca00000010ff */
[----:B------:R0:W-:Y:S01]  /*170c0*/  @P4 STG.E.U16 desc[UR44][R8.64], R3 ;  /* 0x0000000308004986 */ /* 0x0001e2000c10152c */
[----:B------:R-:W-:Y:S05]  /*170d0*/  @!P2 BRA `(.L_x_287) ;  /* 0x000000000004a947 */ /* 0x000fea0003800000 */
[----:B------:R1:W5:Y:S02]  /*170e0*/  LDG.E.LTC128B.U16 R23, desc[UR44][R6.64+0x2] ;  /* 0x0000022c06177981 */ /* 0x000364000c1e1520 */
.L_x_287:
[----:B------:R-:W-:Y:S05]  /*170f0*/  BSYNC B1 ;  /* 0x0000000000017941 */ /* 0x000fea0003800000 */
.L_x_286:
[----:B0----5:R-:W-:Y:S01]  /*17100*/  SHF.L.U32 R3, R23, 0x10, RZ ;  /* 0x0000001017037819 */ /* 0x021fe200000006ff */
[----:B------:R-:W-:Y:S01]  /*17110*/  IMAD.WIDE.U32 R14, R169, R14, R156 ;  /* 0x0000000ea90e7225 */ /* 0x000fe200078e009c */
[----:B------:R-:W-:Y:S01]  /*17120*/  ISETP.GT.AND P1, PT, R153, 0x88, PT ;  /* 0x000000889900780c */ /* 0x000fe20003f24270 */
[----:B------:R-:W-:Y:S02]  /*17130*/  BSSY B1, `(.L_x_288) ;  /* 0x0000010000017945 */ /* 0x000fe40003800000 */
[----:B------:R-:W-:Y:S01]  /*17140*/  FMUL R10, R3, R16 ;  /* 0x00000010030a7220 */ /* 0x000fe20000400000 */
[----:B------:R-:W-:Y:S01]  /*17150*/  IADD3 R154, P4, R154, R14, RZ ;  /* 0x0000000e9a9a7210 */ /* 0x000fe20007f9e0ff */
[----:B------:R-:W-:Y:S01]  /*17160*/  IMAD.IADD R167, R167, 0x1, R15 ;  /* 0x00000001a7a77824 */ /* 0x000fe200078e020f */
[----:B------:R-:W-:Y:S01]  /*17170*/  ISETP.GT.AND P3, PT, R0, RZ, P1 ;  /* 0x000000ff0000720c */ /* 0x000fe20000f64270 */
[----:B------:R-:W-:Y:S01]  /*17180*/  FFMA R10, R25, R2, R10 ;  /* 0x00000002190a7223 */ /* 0x000fe2000000000a */
[----:B------:R-:W-:Y:S01]  /*17190*/  IADD3 R14, P5, R18, R14, RZ ;  /* 0x0000000e120e7210 */ /* 0x000fe20007fbe0ff */
[----:B------:R-:W-:-:S03]  /*171a0*/  IMAD.X R20, R167, 0x1, R21, P4 ;  /* 0x00000001a7147824 */ /* 0x000fc600020e0615 */
[----:B------:R-:W-:Y:S02]  /*171b0*/  F2FP.BF16.F32.PACK_AB R3, RZ, R10 ;  /* 0x0000000aff03723e */ /* 0x000fe400000010ff */
[C---:B------:R-:W-:Y:S02]  /*171c0*/  LEA R10, P4, R154.reuse, R12, 0x1 ;  /* 0x0000000c9a0a7211 */ /* 0x040fe400078808ff */
[----:B------:R-:W-:Y:S02]  /*171d0*/  PRMT R21, R3, 0x7610, R21 ;  /* 0x0000761003157816 */ /* 0x000fe40000000015 */
[----:B------:R-:W-:Y:S02]  /*171e0*/  LEA.HI.X R11, R154, R13, R20, 0x1, P4 ;  /* 0x0000000d9a0b7211 */ /* 0x000fe400020f0c14 */
[----:B------:R-:W-:Y:S01]  /*171f0*/  PRMT R3, R23, 0x7610, R3 ;  /* 0x0000761017037816 */ /* 0x000fe20000000003 */
[----:B------:R0:W-:Y:S01]  /*17200*/  @P2 STG.E.U16 desc[UR44][R8.64+0x2], R21 ;  /* 0x0000021508002986 */ /* 0x0001e2000c10152c */
[----:B------:R-:W-:Y:S05]  /*17210*/  @!P3 BRA `(.L_x_289) ;  /* 0x000000000004b947 */ /* 0x000fea0003800000 */
[----:B------:R2:W5:Y:S02]  /*17220*/  LDG.E.LTC128B.U16 R3, desc[UR44][R10.64] ;  /* 0x0000002c0a037981 */ /* 0x000564000c1e1520 */
.L_x_289:
[----:B------:R-:W-:Y:S05]  /*17230*/  BSYNC B1 ;  /* 0x0000000000017941 */ /* 0x000fea0003800000 */
.L_x_288:
[----:B--2--5:R-:W-:Y:S01]  /*17240*/  SHF.L.U32 R11, R3, 0x10, RZ ;  /* 0x00000010030b7819 */ /* 0x024fe200000006ff */
[----:B------:R-:W-:Y:S01]  /*17250*/  IMAD.X R15, R19, 0x1, R167, P5 ;  /* 0x00000001130f7824 */ /* 0x000fe200028e06a7 */
[----:B------:R-:W-:Y:S01]  /*17260*/  IADD3 R10, P2, R8, R160, RZ ;  /* 0x000000a0080a7210 */ /* 0x000fe20007f5e0ff */
[----:B------:R-:W-:Y:S01]  /*17270*/  BSSY B1, `(.L_x_290) ;  /* 0x000000d000017945 */ /* 0x000fe20003800000 */
[----:B------:R-:W-:Y:S01]  /*17280*/  ISETP.GT.AND P5, PT, R0, 0x1, P1 ;  /* 0x000000010000780c */ /* 0x000fe20000fa4270 */
[----:B------:R-:W-:Y:S01]  /*17290*/  FMUL R11, R11, R16 ;  /* 0x000000100b0b7220 */ /* 0x000fe20000400000 */
[----:B------:R-:W-:-:S04]  /*172a0*/  IMAD.WIDE.U32 R22, R22, UR42, R14 ;  /* 0x0000002a16167c25 */ /* 0x000fc8000f8e000e */
[----:B------:R-:W-:Y:S01]  /*172b0*/  FFMA R11, R26, R2, R11 ;  /* 0x000000021a0b7223 */ /* 0x000fe2000000000b */
[----:B------:R-:W-:Y:S01]  /*172c0*/  IMAD.IADD R159, R159, 0x1, R23 ;  /* 0x000000019f9f7824 */ /* 0x000fe200078e0217 */
[----:B------:R-:W-:-:S03]  /*172d0*/  LEA R12, P4, R22, R12, 0x1 ;  /* 0x0000000c160c7211 */ /* 0x000fc600078808ff */
[----:B------:R-:W-:Y:S02]  /*172e0*/  F2FP.BF16.F32.PACK_AB R14, RZ, R11 ;  /* 0x0000000bff0e723e */ /* 0x000fe400000010ff */
[----:B------:R-:W-:Y:S02]  /*172f0*/  IADD3.X R11, R9, R158, RZ, P2, !PT ;  /* 0x0000009e090b7210 */ /* 0x000fe400017fe4ff */
[----:B------:R-:W-:-:S03]  /*17300*/  LEA.HI.X R13, R22, R13, R159, 0x1, P4 ;  /* 0x0000000d160d7211 */ /* 0x000fc600020f0c9f */
[----:B------:R2:W-:Y:S01]  /*17310*/  @P3 STG.E.U16 desc[UR44][R10.64], R14 ;  /* 0x0000000e0a003986 */ /* 0x0005e2000c10152c */
[----:B------:R-:W-:Y:S05]  /*17320*/  @!P5 BRA `(.L_x_291) ;  /* 0x000000000004d947 */ /* 0x000fea0003800000 */
[----:B------:R3:W5:Y:S02]  /*17330*/  LDG.E.LTC128B.U16 R3, desc[UR44][R12.64+0x2] ;  /* 0x0000022c0c037981 */ /* 0x000764000c1e1520 */
.L_x_291:
[----:B------:R-:W-:Y:S05]  /*17340*/  BSYNC B1 ;  /* 0x0000000000017941 */ /* 0x000fea0003800000 */
.L_x_290:
[----:B-----5:R-:W-:Y:S01]  /*17350*/  IMAD.U32 R15, R3, 0x10000, RZ ;  /* 0x00010000030f7824 */ /* 0x020fe200078e00ff */
[----:B------:R-:W-:Y:S01]  /*17360*/  ISETP.GT.AND P2, PT, R0, 0x8, P0 ;  /* 0x000000080000780c */ /* 0x000fe20000744270 */
[----:B------:R-:W-:Y:S02]  /*17370*/  BSSY B1, `(.L_x_292) ;  /* 0x0000007000017945 */ /* 0x000fe40003800000 */
[----:B--2---:R-:W-:-:S04]  /*17380*/  FMUL R14, R15, R16 ;  /* 0x000000100f0e7220 */ /* 0x004fc80000400000 */
[----:B------:R-:W-:-:S05]  /*17390*/  FFMA R14, R27, R2, R14 ;  /* 0x000000021b0e7223 */ /* 0x000fca000000000e */
[----:B------:R-:W-:-:S05]  /*173a0*/  F2FP.BF16.F32.PACK_AB R14, RZ, R14 ;  /* 0x0000000eff0e723e */ /* 0x000fca00000010ff */
[----:B------:R2:W-:Y:S01]  /*173b0*/  @P5 STG.E.U16 desc[UR44][R10.64+0x2], R14 ;  /* 0x0000020e0a005986 */ /* 0x0005e2000c10152c */
[----:B------:R-:W-:Y:S05]  /*173c0*/  @!P2 BRA `(.L_x_293) ;  /* 0x000000000004a947 */ /* 0x000fea0003800000 */
[----:B------:R4:W5:Y:S02]  /*173d0*/  LDG.E.LTC128B.U16 R3, desc[UR44][R6.64+0x10] ;  /* 0x0000102c06037981 */ /* 0x000964000c1e1520 */
.L_x_293:
[----:B------:R-:W-:Y:S05]  /*173e0*/  BSYNC B1 ;  /* 0x0000000000017941 */ /* 0x000fea0003800000 */
.L_x_292:
[----:B--2--5:R-:W-:Y:S01]  /*173f0*/  IMAD.U32 R11, R3, 0x10000, RZ ;  /* 0x00010000030b7824 */ /* 0x024fe200078e00ff */
[----:B------:R-:W-:Y:S01]  /*17400*/  ISETP.GT.AND P3, PT, R0, 0x9, P0 ;  /* 0x000000090000780c */ /* 0x000fe20000764270 */
[----:B------:R-:W-:Y:S02]  /*17410*/  BSSY B1, `(.L_x_294) ;  /* 0x0000007000017945 */ /* 0x000fe40003800000 */
[----:B------:R-:W-:-:S04]  /*17420*/  FMUL R11, R11, R16 ;  /* 0x000000100b0b7220 */ /* 0x000fc80000400000 */
[----:B------:R-:W-:-:S05]  /*17430*/  FFMA R11, R28, R2, R11 ;  /* 0x000000021c0b7223 */ /* 0x000fca000000000b */
[----:B------:R-:W-:-:S05]  /*17440*/  F2FP.BF16.F32.PACK_AB R11, RZ, R11 ;  /* 0x0000000bff0b723e */ /* 0x000fca00000010ff */
[----:B------:R2:W-:Y:S01]  /*17450*/  @P2 STG.E.U16 desc[UR44][R8.64+0x10], R11 ;  /* 0x0000100b08002986 */ /* 0x0005e2000c10152c */
[----:B------:R-:W-:Y:S05]  /*17460*/  @!P3 BRA `(.L_x_295) ;  /* 0x000000000004b947 */ /* 0x000fea0003800000 */
[----:B------:R0:W5:Y:S02]  /*17470*/  LDG.E.LTC128B.U16 R3, desc[UR44][R6.64+0x12] ;  /* 0x0000122c06037981 */ /* 0x000164000c1e1520 */
.L_x_295:
[----:B------:R-:W-:Y:S05]  /*17480*/  BSYNC B1 ;  /* 0x0000000000017941 */ /* 0x000fea0003800000 */
.L_x_294:
[----:B--2--5:R-:W-:Y:S01]  /*17490*/  SHF.L.U32 R11, R3, 0x10, RZ ;  /* 0x00000010030b7819 */ /* 0x024fe200000006ff */
[----:B------:R-:W-:Y:S01]  /*174a0*/  BSSY B1, `(.L_x_296) ;  /* 0x0000008000017945 */ /* 0x000fe20003800000 */
[----:B------:R-:W-:-:S03]  /*174b0*/  ISETP.GT.AND P4, PT, R0, 0x8, P1 ;  /* 0x000000080000780c */ /* 0x000fc60000f84270 */
[----:B------:R-:W-:-:S04]  /*174c0*/  FMUL R10, R11, R16 ;  /* 0x000000100b0a7220 */ /* 0x000fc80000400000 */
[----:B------:R-:W-:-:S05]  /*174d0*/  FFMA R10, R29, R2, R10 ;  /* 0x000000021d0a7223 */ /* 0x000fca000000000a */
[----:B------:R-:W-:-:S05]  /*174e0*/  F2FP.BF16.F32.PACK_AB R10, RZ, R10 ;  /* 0x0000000aff0a723e */ /* 0x000fca00000010ff */
[----:B------:R2:W-:Y:S01]  /*174f0*/  @P3 STG.E.U16 desc[UR44][R8.64+0x12], R10 ;  /* 0x0000120a08003986 */ /* 0x0005e2000c10152c */
[----:B------:R-:W-:Y:S05]  /*17500*/  @!P4 BRA `(.L_x_297) ;  /* 0x000000000004c947 */ /* 0x000fea0003800000 */
[----:B------:R0:W5:Y:S02]  /*17510*/  LDG.E.LTC128B.U16 R3, desc[UR44][R12.64+0x10] ;  /* 0x0000102c0c037981 */ /* 0x000164000c1e1520 */
.L_x_297:
[----:B------:R-:W-:Y:S05]  /*17520*/  BSYNC B1 ;  /* 0x0000000000017941 */ /* 0x000fea0003800000 */
.L_x_296:
[----:B-----5:R-:W-:Y:S01]  /*17530*/  IMAD.U32 R11, R3, 0x10000, RZ ;  /* 0x00010000030b7824 */ /* 0x020fe200078e00ff */
[----:B--2---:R-:W-:Y:S01]  /*17540*/  IADD3 R10, P3, R160, R8, RZ ;  /* 0x00000008a00a7210 */ /* 0x004fe20007f7e0ff */
[----:B------:R-:W-:Y:S01]  /*17550*/  BSSY B1, `(.L_x_298) ;  /* 0x0000009000017945 */ /* 0x000fe20003800000 */
[----:B------:R-:W-:Y:S01]  /*17560*/  ISETP.GT.AND P2, PT, R0, 0x9, P1 ;  /* 0x000000090000780c */ /* 0x000fe20000f44270 */
[----:B------:R-:W-:-:S04]  /*17570*/  FMUL R11, R11, R16 ;  /* 0x000000100b0b7220 */ /* 0x000fc80000400000 */
[----:B------:R-:W-:-:S05]  /*17580*/  FFMA R11, R30, R2, R11 ;  /* 0x000000021e0b7223 */ /* 0x000fca000000000b */
[----:B------:R-:W-:Y:S01]  /*17590*/  F2FP.BF16.F32.PACK_AB R14, RZ, R11 ;  /* 0x0000000bff0e723e */ /* 0x000fe200000010ff */
[----:B------:R-:W-:-:S05]  /*175a0*/  IMAD.X R11, R158, 0x1, R9, P3 ;  /* 0x000000019e0b7824 */ /* 0x000fca00018e0609 */
[----:B------:R2:W-:Y:S01]  /*175b0*/  @P4 STG.E.U16 desc[UR44][R10.64+0x10], R14 ;  /* 0x0000100e0a004986 */ /* 0x0005e2000c10152c */
[----:B------:R-:W-:Y:S05]  /*175c0*/  @!P2 BRA `(.L_x_299) ;  /* 0x000000000004a947 */ /* 0x000fea0003800000 */
[----:B------:R0:W5:Y:S02]  /*175d0*/  LDG.E.LTC128B.U16 R3, desc[UR44][R12.64+0x12] ;  /* 0x0000122c0c037981 */ /* 0x000164000c1e1520 */
.L_x_299:
[----:B------:R-:W-:Y:S05]  /*175e0*/  BSYNC B1 ;  /* 0x0000000000017941 */ /* 0x000fea0003800000 */
.L_x_298:
[----:B--2--5:R-:W-:Y:S01]  /*175f0*/  SHF.L.U32 R11, R3, 0x10, RZ ;  /* 0x00000010030b7819 */ /* 0x024fe200000006ff */
[----:B------:R-:W-:Y:S01]  /*17600*/  BSSY B1, `(.L_x_300) ;  /* 0x000000a000017945 */ /* 0x000fe20003800000 */
[----:B------:R-:W-:Y:S02]  /*17610*/  IADD3 R160, P3, P4, R160, R4, R161 ;  /* 0x00000004a0a07210 */ /* 0x000fe40007c7e0a1 */
[----:B------:R-:W-:Y:S01]  /*17620*/  ISETP.GT.AND P5, PT, R0, 0x10, P0 ;  /* 0x000000100000780c */ /* 0x000fe200007a4270 */
[----:B------:R-:W-:Y:S01]  /*17630*/  FMUL R10, R11, R16 ;  /* 0x000000100b0a7220 */ /* 0x000fe20000400000 */
[----:B------:R-:W-:-:S03]  /*17640*/  IADD3.X R161, R158, R5, R165, P3, P4 ;  /* 0x000000059ea17210 */ /* 0x000fc60001fe84a5 */
[----:B------:R-:W-:-:S05]  /*17650*/  FFMA R10, R31, R2, R10 ;  /* 0x000000021f0a7223 */ /* 0x000fca000000000a */
[----:B------:R-:W-:-:S05]  /*17660*/  F2FP.BF16.F32.PACK_AB R10, RZ, R10 ;  /* 0x0000000aff0a723e */ /* 0x000fca00000010ff */
[----:B------:R2:W-:Y:S01]  /*17670*/  @P2 STG.E.U16 desc[UR44][R160.64+0x12], R10 ;  /* 0x0000120aa0002986 */ /* 0x0005e2000c10152c */
[----:B------:R-:W-:Y:S05]  /*17680*/  @!P5 BRA `(.L_x_301) ;  /* 0x000000000004d947 */ /* 0x000fea0003800000 */
[----:B------:R0:W5:Y:S02]  /*17690*/  LDG.E.LTC128B.U16 R3, desc[UR44][R6.64+0x20] ;  /* 0x0000202c06037981 */ /* 0x000164000c1e1520 */
.L_x_301:
[----:B------:R-:W-:Y:S05]  /*176a0*/  BSYNC B1 ;  /* 0x0000000000017941 */ /* 0x000fea0003800000 */
.L_x_300:
[----:B-----5:R-:W-:Y:S01]  /*176b0*/  IMAD.U32 R5, R3, 0x10000, RZ ;  /* 0x0001000003057824 */ /* 0x020fe200078e00ff */
        /* <DEDUP_REMOVED lines=8> */
.L_x_303:
[----:B------:R-:W-:Y:S05]  /*17740*/  BSYNC B1 ;  /* 0x0000000000017941 */ /* 0x000fea0003800000 */
.L_x_302:
[----:B0----5:R-:W-:Y:S01]  /*17750*/  IMAD.U32 R5, R3, 0x10000, RZ ;  /* 0x0001000003057824 */ /* 0x021fe200078e00ff */
        /* <DEDUP_REMOVED lines=8> */
.L_x_305:
[----:B------:R-:W-:Y:S05]  /*177e0*/  BSYNC B1 ;  /* 0x0000000000017941 */ /* 0x000fea0003800000 */
.L_x_304:
[----:B-----5:R-:W-:Y:S01]  /*177f0*/  SHF.L.U32 R5, R3, 0x10, RZ ;  /* 0x0000001003057819 */ /* 0x020fe200000006ff */
[----:B0-----:R-:W-:Y:S01]  /*17800*/  @P3 IMAD.MOV.U32 R4, RZ, RZ, R160 ;  /* 0x000000ffff043224 */ /* 0x001fe200078e00a0 */
[----:B------:R-:W-:Y:S01]  /*17810*/  ISETP.GT.AND P2, PT, R0, 0x11, P1 ;  /* 0x000000110000780c */ /* 0x000fe20000f44270 */
[----:B------:R-:W-:Y:S02]  /*17820*/  BSSY B1, `(.L_x_306) ;  /* 0x0000009000017945 */ /* 0x000fe40003800000 */
[----:B------:R-:W-:-:S04]  /*17830*/  FMUL R5, R5, R16 ;  /* 0x0000001005057220 */ /* 0x000fc80000400000 */
[----:B------:R-:W-:-:S05]  /*17840*/  FFMA R5, R34, R2, R5 ;  /* 0x0000000222057223 */ /* 0x000fca0000000005 */
[----:B------:R-:W-:-:S04]  /*17850*/  F2FP.BF16.F32.PACK_AB R5, RZ, R5 ;  /* 0x00000005ff05723e */ /* 0x000fc800000010ff */
[----:B--2---:R-:W-:Y:S01]  /*17860*/  PRMT R10, R5, 0x7610, R10 ;  /* 0x00007610050a7816 */ /* 0x004fe2000000000a */
[----:B------:R-:W-:-:S05]  /*17870*/  @P3 IMAD.MOV.U32 R5, RZ, RZ, R161 ;  /* 0x000000ffff053224 */ /* 0x000fca00078e00a1 */
[----:B------:R0:W-:Y:S01]  /*17880*/  @P3 STG.E.U16 desc[UR44][R4.64+0x20], R10 ;  /* 0x0000200a04003986 */ /* 0x0001e2000c10152c */
[----:B------:R-:W-:Y:S05]  /*17890*/  @!P2 BRA `(.L_x_307) ;  /* 0x000000000004a947 */ /* 0x000fea0003800000 */
[----:B------:R2:W5:Y:S02]  /*178a0*/  LDG.E.LTC128B.U16 R3, desc[UR44][R12.64+0x22] ;  /* 0x0000222c0c037981 */ /* 0x000564000c1e1520 */
.L_x_307:
[----:B------:R-:W-:Y:S05]  /*178b0*/  BSYNC B1 ;  /* 0x0000000000017941 */ /* 0x000fea0003800000 */
.L_x_306:
[----:B0----5:R-:W-:Y:S01]  /*178c0*/  SHF.L.U32 R5, R3, 0x10, RZ ;  /* 0x0000001003057819 */ /* 0x021fe200000006ff */
[----:B------:R-:W-:Y:S01]  /*178d0*/  BSSY B1, `(.L_x_308) ;  /* 0x000000b000017945 */ /* 0x000fe20003800000 */
[----:B------:R-:W-:-:S03]  /*178e0*/  ISETP.GT.AND P3, PT, R0, 0x18, P0 ;  /* 0x000000180000780c */ /* 0x000fc60000764270 */
[----:B------:R-:W-:Y:S01]  /*178f0*/  FMUL R4, R5, R16 ;  /* 0x0000001005047220 */ /* 0x000fe20000400000 */
[----:B------:R-:W-:-:S03]  /*17900*/  @P2 IMAD.MOV.U32 R5, RZ, RZ, R161 ;  /* 0x000000ffff052224 */ /* 0x000fc600078e00a1 */
[----:B------:R-:W-:-:S05]  /*17910*/  FFMA R4, R35, R2, R4 ;  /* 0x0000000223047223 */ /* 0x000fca0000000004 */
[----:B------:R-:W-:-:S04]  /*17920*/  F2FP.BF16.F32.PACK_AB R4, RZ, R4 ;  /* 0x00000004ff04723e */ /* 0x000fc800000010ff */
[----:B------:R-:W-:Y:S01]  /*17930*/  PRMT R10, R4, 0x7610, R10 ;  /* 0x00007610040a7816 */ /* 0x000fe2000000000a */
[----:B------:R-:W-:-:S05]  /*17940*/  @P2 IMAD.MOV.U32 R4, RZ, RZ, R160 ;  /* 0x000000ffff042224 */ /* 0x000fca00078e00a0 */
[----:B------:R0:W-:Y:S01]  /*17950*/  @P2 STG.E.U16 desc[UR44][R4.64+0x22], R10 ;  /* 0x0000220a04002986 */ /* 0x0001e2000c10152c */
[----:B------:R-:W-:Y:S05]  /*17960*/  @!P3 BRA `(.L_x_309) ;  /* 0x000000000004b947 */ /* 0x000fea0003800000 */
[----:B------:R0:W5:Y:S02]  /*17970*/  LDG.E.LTC128B.U16 R3, desc[UR44][R6.64+0x30] ;  /* 0x0000302c06037981 */ /* 0x000164000c1e1520 */
.L_x_309:
[----:B------:R-:W-:Y:S05]  /*17980*/  BSYNC B1 ;  /* 0x0000000000017941 */ /* 0x000fea0003800000 */
.L_x_308:
[----:B0----5:R-:W-:Y:S01]  /*17990*/  SHF.L.U32 R5, R3, 0x10, RZ ;  /* 0x0000001003057819 */ /* 0x021fe200000006ff */
        /* <DEDUP_REMOVED lines=8> */
.L_x_311:
[----:B------:R-:W-:Y:S05]  /*17a20*/  BSYNC B1 ;  /* 0x0000000000017941 */ /* 0x000fea0003800000 */
.L_x_310:
        /* <DEDUP_REMOVED lines=9> */
.L_x_313:
[----:B------:R-:W-:Y:S05]  /*17ac0*/  BSYNC B1 ;  /* 0x0000000000017941 */ /* 0x000fea0003800000 */
.L_x_312:
[----:B-----5:R-:W-:Y:S01]  /*17ad0*/  IMAD.U32 R5, R3, 0x10000, RZ ;  /* 0x0001000003057824 */ /* 0x020fe200078e00ff */
[----:B0-----:R-:W-:Y:S01]  /*17ae0*/  @P3 MOV R4, R160 ;  /* 0x000000a000043202 */ /* 0x001fe20000000f00 */
[----:B------:R-:W-:Y:S01]  /*17af0*/  BSSY B1, `(.L_x_314) ;  /* 0x000000a000017945 */ /* 0x000fe20003800000 */
[----:B------:R-:W-:Y:S01]  /*17b00*/  ISETP.GT.AND P2, PT, R0, 0x19, P1 ;  /* 0x000000190000780c */ /* 0x000fe20000f44270 */
[----:B------:R-:W-:-:S04]  /*17b10*/  FMUL R5, R5, R16 ;  /* 0x0000001005057220 */ /* 0x000fc80000400000 */
[----:B------:R-:W-:-:S05]  /*17b20*/  FFMA R5, R38, R2, R5 ;  /* 0x0000000226057223 */ /* 0x000fca0000000005 */
[----:B------:R-:W-:-:S04]  /*17b30*/  F2FP.BF16.F32.PACK_AB R5, RZ, R5 ;  /* 0x00000005ff05723e */ /* 0x000fc800000010ff */
[----:B------:R-:W-:Y:S01]  /*17b40*/  PRMT R10, R5, 0x7610, R10 ;  /* 0x00007610050a7816 */ /* 0x000fe2000000000a */
[----:B------:R-:W-:-:S05]  /*17b50*/  @P3 IMAD.MOV.U32 R5, RZ, RZ, R161 ;  /* 0x000000ffff053224 */ /* 0x000fca00078e00a1 */
[----:B------:R0:W-:Y:S01]  /*17b60*/  @P3 STG.E.U16 desc[UR44][R4.64+0x30], R10 ;  /* 0x0000300a04003986 */ /* 0x0001e2000c10152c */
[----:B------:R-:W-:Y:S05]  /*17b70*/  @!P2 BRA `(.L_x_315) ;  /* 0x000000000004a947 */ /* 0x000fea0003800000 */
[----:B------:R0:W5:Y:S02]  /*17b80*/  LDG.E.LTC128B.U16 R3, desc[UR44][R12.64+0x32] ;  /* 0x0000322c0c037981 */ /* 0x000164000c1e1520 */
.L_x_315:
[----:B------:R-:W-:Y:S05]  /*17b90*/  BSYNC B1 ;  /* 0x0000000000017941 */ /* 0x000fea0003800000 */
.L_x_314:
[----:B0----5:R-:W-:Y:S01]  /*17ba0*/  IMAD.U32 R5, R3, 0x10000, RZ ;  /* 0x0001000003057824 */ /* 0x021fe200078e00ff */
[----:B------:R-:W-:Y:S01]  /*17bb0*/  ISETP.GT.AND P3, PT, R0, 0x20, P0 ;  /* 0x000000200000780c */ /* 0x000fe20000764270 */
[----:B------:R-:W-:Y:S02]  /*17bc0*/  BSSY B1, `(.L_x_316) ;  /* 0x000000a000017945 */ /* 0x000fe40003800000 */
[----:B------:R-:W-:Y:S01]  /*17bd0*/  FMUL R4, R5, R16 ;  /* 0x0000001005047220 */ /* 0x000fe20000400000 */
[----:B------:R-:W-:-:S03]  /*17be0*/  @P2 IMAD.MOV.U32 R5, RZ, RZ, R161 ;  /* 0x000000ffff052224 */ /* 0x000fc600078e00a1 */
[----:B------:R-:W-:-:S05]  /*17bf0*/  FFMA R4, R39, R2, R4 ;  /* 0x0000000227047223 */ /* 0x000fca0000000004 */
[----:B------:R-:W-:-:S04]  /*17c00*/  F2FP.BF16.F32.PACK_AB R4, RZ, R4 ;  /* 0x00000004ff04723e */ /* 0x000fc800000010ff */
[----:B------:R-:W-:Y:S02]  /*17c10*/  PRMT R10, R4, 0x7610, R10 ;  /* 0x00007610040a7816 */ /* 0x000fe4000000000a */
[----:B------:R-:W-:-:S05]  /*17c20*/  @P2 MOV R4, R160 ;  /* 0x000000a000042202 */ /* 0x000fca0000000f00 */
[----:B------:R0:W-:Y:S01]  /*17c30*/  @P2 STG.E.U16 desc[UR44][R4.64+0x32], R10 ;  /* 0x0000320a04002986 */ /* 0x0001e2000c10152c */
[----:B------:R-:W-:Y:S05]  /*17c40*/  @!P3 BRA `(.L_x_317) ;  /* 0x000000000004b947 */ /* 0x000fea0003800000 */
[----:B------:R0:W5:Y:S02]  /*17c50*/  LDG.E.LTC128B.U16 R3, desc[UR44][R6.64+0x40] ;  /* 0x0000402c06037981 */ /* 0x000164000c1e1520 */
.L_x_317:
[----:B------:R-:W-:Y:S05]  /*17c60*/  BSYNC B1 ;  /* 0x0000000000017941 */ /* 0x000fea0003800000 */
.L_x_316:
        /* <DEDUP_REMOVED lines=9> */
.L_x_319:
[----:B------:R-:W-:Y:S05]  /*17d00*/  BSYNC B1 ;  /* 0x0000000000017941 */ /* 0x000fea0003800000 */
.L_x_318:
        /* <DEDUP_REMOVED lines=9> */
.L_x_321:
[----:B------:R-:W-:Y:S05]  /*17da0*/  BSYNC B1 ;  /* 0x0000000000017941 */ /* 0x000fea0003800000 */
.L_x_320:
[----:B-----5:R-:W-:Y:S01]  /*17db0*/  IMAD.U32 R5, R3, 0x10000, RZ ;  /* 0x0001000003057824 */ /* 0x020fe200078e00ff */
[----:B------:R-:W-:Y:S01]  /*17dc0*/  ISETP.GT.AND P2, PT, R0, 0x21, P1 ;  /* 0x000000210000780c */ /* 0x000fe20000f44270 */
[----:B0-----:R-:W-:Y:S01]  /*17dd0*/  @P3 IMAD.MOV.U32 R4, RZ, RZ, R160 ;  /* 0x000000ffff043224 */ /* 0x001fe200078e00a0 */
[----:B------:R-:W-:Y:S01]  /*17de0*/  BSSY B1, `(.L_x_322) ;  /* 0x0000009000017945 */ /* 0x000fe20003800000 */
[----:B------:R-:W-:-:S04]  /*17df0*/  FMUL R5, R5, R16 ;  /* 0x0000001005057220 */ /* 0x000fc80000400000 */
[----:B------:R-:W-:-:S05]  /*17e00*/  FFMA R5, R42, R2, R5 ;  /* 0x000000022a057223 */ /* 0x000fca0000000005 */
[----:B------:R-:W-:-:S04]  /*17e10*/  F2FP.BF16.F32.PACK_AB R5, RZ, R5 ;  /* 0x00000005ff05723e */ /* 0x000fc800000010ff */
[----:B------:R-:W-:Y:S02]  /*17e20*/  PRMT R10, R5, 0x7610, R10 ;  /* 0x00007610050a7816 */ /* 0x000fe4000000000a */
[----:B------:R-:W-:-:S05]  /*17e30*/  @P3 MOV R5, R161 ;  /* 0x000000a100053202 */ /* 0x000fca0000000f00 */
[----:B------:R0:W-:Y:S01]  /*17e40*/  @P3 STG.E.U16 desc[UR44][R4.64+0x40], R10 ;  /* 0x0000400a04003986 */ /* 0x0001e2000c10152c */
[----:B------:R-:W-:Y:S05]  /*17e50*/  @!P2 BRA `(.L_x_323) ;  /* 0x000000000004a947 */ /* 0x000fea0003800000 */
[----:B------:R0:W5:Y:S02]  /*17e60*/  LDG.E.LTC128B.U16 R3, desc[UR44][R12.64+0x42] ;  /* 0x0000422c0c037981 */ /* 0x000164000c1e1520 */
.L_x_323:
[----:B------:R-:W-:Y:S05]  /*17e70*/  BSYNC B1 ;  /* 0x0000000000017941 */ /* 0x000fea0003800000 */
.L_x_322:
[----:B0----5:R-:W-:Y:S01]  /*17e80*/  IMAD.U32 R5, R3, 0x10000, RZ ;  /* 0x0001000003057824 */ /* 0x021fe200078e00ff */
[----:B------:R-:W-:Y:S01]  /*17e90*/  ISETP.GT.AND P3, PT, R0, 0x28, P0 ;  /* 0x000000280000780c */ /* 0x000fe20000764270 */
[----:B------:R-:W-:Y:S02]  /*17ea0*/  BSSY B1, `(.L_x_324) ;  /* 0x000000a000017945 */ /* 0x000fe40003800000 */
[----:B------:R-:W-:Y:S01]  /*17eb0*/  FMUL R4, R5, R16 ;  /* 0x0000001005047220 */ /* 0x000fe20000400000 */
[----:B------:R-:W-:-:S03]  /*17ec0*/  @P2 MOV R5, R161 ;  /* 0x000000a100052202 */ /* 0x000fc60000000f00 */
[----:B------:R-:W-:-:S05]  /*17ed0*/  FFMA R4, R43, R2, R4 ;  /* 0x000000022b047223 */ /* 0x000fca0000000004 */
[----:B------:R-:W-:-:S04]  /*17ee0*/  F2FP.BF16.F32.PACK_AB R4, RZ, R4 ;  /* 0x00000004ff04723e */ /* 0x000fc800000010ff */
[----:B------:R-:W-:Y:S01]  /*17ef0*/  PRMT R10, R4, 0x7610, R10 ;  /* 0x00007610040a7816 */ /* 0x000fe2000000000a */
[----:B------:R-:W-:-:S05]  /*17f00*/  @P2 IMAD.MOV.U32 R4, RZ, RZ, R160 ;  /* 0x000000ffff042224 */ /* 0x000fca00078e00a0 */
[----:B------:R0:W-:Y:S01]  /*17f10*/  @P2 STG.E.U16 desc[UR44][R4.64+0x42], R10 ;  /* 0x0000420a04002986 */ /* 0x0001e2000c10152c */
[----:B------:R-:W-:Y:S05]  /*17f20*/  @!P3 BRA `(.L_x_325) ;  /* 0x000000000004b947 */ /* 0x000fea0003800000 */
[----:B------:R0:W5:Y:S02]  /*17f30*/  LDG.E.LTC128B.U16 R3, desc[UR44][R6.64+0x50] ;  /* 0x0000502c06037981 */ /* 0x000164000c1e1520 */
.L_x_325:
[----:B------:R-:W-:Y:S05]  /*17f40*/  BSYNC B1 ;  /* 0x0000000000017941 */ /* 0x000fea0003800000 */
.L_x_324:
        /* <DEDUP_REMOVED lines=9> */
.L_x_327:
[----:B------:R-:W-:Y:S05]  /*17fe0*/  BSYNC B1 ;  /* 0x0000000000017941 */ /* 0x000fea0003800000 */
.L_x_326:
        /* <DEDUP_REMOVED lines=9> */
.L_x_329:
[----:B------:R-:W-:Y:S05]  /*18080*/  BSYNC B1 ;  /* 0x0000000000017941 */ /* 0x000fea0003800000 */
.L_x_328:
[----:B-----5:R-:W-:Y:S01]  /*18090*/  SHF.L.U32 R5, R3, 0x10, RZ ;  /* 0x0000001003057819 */ /* 0x020fe200000006ff */
[----:B0-----:R-:W-:Y:S01]  /*180a0*/  @P3 IMAD.MOV.U32 R4, RZ, RZ, R160 ;  /* 0x000000ffff043224 */ /* 0x001fe200078e00a0 */
[----:B------:R-:W-:Y:S01]  /*180b0*/  ISETP.GT.AND P2, PT, R0, 0x29, P1 ;  /* 0x000000290000780c */ /* 0x000fe20000f44270 */
[----:B------:R-:W-:Y:S02]  /*180c0*/  BSSY B1, `(.L_x_330) ;  /* 0x0000009000017945 */ /* 0x000fe40003800000 */
        /* <DEDUP_REMOVED lines=8> */
.L_x_331:
[----:B------:R-:W-:Y:S05]  /*18150*/  BSYNC B1 ;  /* 0x0000000000017941 */ /* 0x000fea0003800000 */
.L_x_330:
        /* <DEDUP_REMOVED lines=12> */
.L_x_333:
[----:B------:R-:W-:Y:S05]  /*18220*/  BSYNC B1 ;  /* 0x0000000000017941 */ /* 0x000fea0003800000 */
.L_x_332:
        /* <DEDUP_REMOVED lines=9> */
.L_x_335:
[----:B------:R-:W-:Y:S05]  /*182c0*/  BSYNC B1 ;  /* 0x0000000000017941 */ /* 0x000fea0003800000 */
.L_x_334:
        /* <DEDUP_REMOVED lines=9> */
.L_x_337:
[----:B------:R-:W-:Y:S05]  /*18360*/  BSYNC B1 ;  /* 0x0000000000017941 */ /* 0x000fea0003800000 */
.L_x_336:
        /* <DEDUP_REMOVED lines=12> */
.L_x_339:
[----:B------:R-:W-:Y:S05]  /*18430*/  BSYNC B1 ;  /* 0x0000000000017941 */ /* 0x000fea0003800000 */
.L_x_338:
        /* <DEDUP_REMOVED lines=12> */
.L_x_341:
[----:B------:R-:W-:Y:S05]  /*18500*/  BSYNC B1 ;  /* 0x0000000000017941 */ /* 0x000fea0003800000 */
.L_x_340:
        /* <DEDUP_REMOVED lines=9> */
.L_x_343:
[----:B------:R-:W-:Y:S05]  /*185a0*/  BSYNC B1 ;  /* 0x0000000000017941 */ /* 0x000fea0003800000 */
.L_x_342:
        /* <DEDUP_REMOVED lines=9> */
.L_x_345:
[----:B------:R-:W-:Y:S05]  /*18640*/  BSYNC B1 ;  /* 0x0000000000017941 */ /* 0x000fea0003800000 */
.L_x_344:
        /* <DEDUP_REMOVED lines=12> */
.L_x_347:
[----:B------:R-:W-:Y:S05]  /*18710*/  BSYNC B1 ;  /* 0x0000000000017941 */ /* 0x000fea0003800000 */
.L_x_346:
        /* <DEDUP_REMOVED lines=12> */
.L_x_349:
[----:B------:R-:W-:Y:S05]  /*187e0*/  BSYNC B1 ;  /* 0x0000000000017941 */ /* 0x000fea0003800000 */
.L_x_348:
        /* <DEDUP_REMOVED lines=9> */
.L_x_351:
[----:B------:R-:W-:Y:S05]  /*18880*/  BSYNC B1 ;  /* 0x0000000000017941 */ /* 0x000fea0003800000 */
.L_x_350:
        /* <DEDUP_REMOVED lines=9> */
.L_x_353:
[----:B------:R-:W-:Y:S05]  /*18920*/  BSYNC B1 ;  /* 0x0000000000017941 */ /* 0x000fea0003800000 */
.L_x_352:
        /* <DEDUP_REMOVED lines=12> */
.L_x_355:
[----:B------:R-:W-:Y:S05]  /*189f0*/  BSYNC B1 ;  /* 0x0000000000017941 */ /* 0x000fea0003800000 */
.L_x_354:
        /* <DEDUP_REMOVED lines=12> */
.L_x_357:
[----:B------:R-:W-:Y:S05]  /*18ac0*/  BSYNC B1 ;  /* 0x0000000000017941 */ /* 0x000fea0003800000 */
.L_x_356:
        /* <DEDUP_REMOVED lines=9> */
.L_x_359:
[----:B------:R-:W-:Y:S05]  /*18b60*/  BSYNC B1 ;  /* 0x0000000000017941 */ /* 0x000fea0003800000 */
.L_x_358:
        /* <DEDUP_REMOVED lines=9> */
.L_x_361:
[----:B------:R-:W-:Y:S05]  /*18c00*/  BSYNC B1 ;  /* 0x0000000000017941 */ /* 0x000fea0003800000 */
.L_x_360:
        /* <DEDUP_REMOVED lines=12> */
.L_x_363:
[----:B------:R-:W-:Y:S05]  /*18cd0*/  BSYNC B1 ;  /* 0x0000000000017941 */ /* 0x000fea0003800000 */
.L_x_362:
        /* <DEDUP_REMOVED lines=12> */
.L_x_365:
[----:B------:R-:W-:Y:S05]  /*18da0*/  BSYNC B1 ;  /* 0x0000000000017941 */ /* 0x000fea0003800000 */
.L_x_364:
        /* <DEDUP_REMOVED lines=9> */
.L_x_367:
[----:B------:R-:W-:Y:S05]  /*18e40*/  BSYNC B1 ;  /* 0x0000000000017941 */ /* 0x000fea0003800000 */
.L_x_366:
        /* <DEDUP_REMOVED lines=9> */
.L_x_369:
[----:B------:R-:W-:Y:S05]  /*18ee0*/  BSYNC B1 ;  /* 0x0000000000017941 */ /* 0x000fea0003800000 */
.L_x_368:
        /* <DEDUP_REMOVED lines=12> */
.L_x_371:
[----:B------:R-:W-:Y:S05]  /*18fb0*/  BSYNC B1 ;  /* 0x0000000000017941 */ /* 0x000fea0003800000 */
.L_x_370:
        /* <DEDUP_REMOVED lines=12> */
.L_x_373:
[----:B------:R-:W-:Y:S05]  /*19080*/  BSYNC B1 ;  /* 0x0000000000017941 */ /* 0x000fea0003800000 */
.L_x_372:
        /* <DEDUP_REMOVED lines=9> */
.L_x_375:
[----:B------:R-:W-:Y:S05]  /*19120*/  BSYNC B1 ;  /* 0x0000000000017941 */ /* 0x000fea0003800000 */
.L_x_374:
        /* <DEDUP_REMOVED lines=9> */
.L_x_377:
[----:B------:R-:W-:Y:S05]  /*191c0*/  BSYNC B1 ;  /* 0x0000000000017941 */ /* 0x000fea0003800000 */
.L_x_376:
        /* <DEDUP_REMOVED lines=12> */
.L_x_379:
[----:B------:R-:W-:Y:S05]  /*19290*/  BSYNC B1 ;  /* 0x0000000000017941 */ /* 0x000fea0003800000 */
.L_x_378:
        /* <DEDUP_REMOVED lines=12> */
.L_x_381:
[----:B------:R-:W-:Y:S05]  /*19360*/  BSYNC B1 ;  /* 0x0000000000017941 */ /* 0x000fea0003800000 */
.L_x_380:
        /* <DEDUP_REMOVED lines=9> */
.L_x_383:
[----:B------:R-:W-:Y:S05]  /*19400*/  BSYNC B1 ;  /* 0x0000000000017941 */ /* 0x000fea0003800000 */
.L_x_382:
        /* <DEDUP_REMOVED lines=9> */
.L_x_385:
[----:B------:R-:W-:Y:S05]  /*194a0*/  BSYNC B1 ;  /* 0x0000000000017941 */ /* 0x000fea0003800000 */
.L_x_384:
        /* <DEDUP_REMOVED lines=12> */
.L_x_387:
[----:B------:R-:W-:Y:S05]  /*19570*/  BSYNC B1 ;  /* 0x0000000000017941 */ /* 0x000fea0003800000 */
.L_x_386:
        /* <DEDUP_REMOVED lines=12> */
.L_x_389:
[----:B------:R-:W-:Y:S05]  /*19640*/  BSYNC B1 ;  /* 0x0000000000017941 */ /* 0x000fea0003800000 */
.L_x_388:
        /* <DEDUP_REMOVED lines=9> */
.L_x_391:
[----:B------:R-:W-:Y:S05]  /*196e0*/  BSYNC B1 ;  /* 0x0000000000017941 */ /* 0x000fea0003800000 */
.L_x_390:
        /* <DEDUP_REMOVED lines=9> */
.L_x_393:
[----:B------:R-:W-:Y:S05]  /*19780*/  BSYNC B1 ;  /* 0x0000000000017941 */ /* 0x000fea0003800000 */
.L_x_392:
        /* <DEDUP_REMOVED lines=12> */
.L_x_395:
[----:B------:R-:W-:Y:S05]  /*19850*/  BSYNC B1 ;  /* 0x0000000000017941 */ /* 0x000fea0003800000 */
.L_x_394:
        /* <DEDUP_REMOVED lines=12> */
.L_x_397:
[----:B------:R-:W-:Y:S05]  /*19920*/  BSYNC B1 ;  /* 0x0000000000017941 */ /* 0x000fea0003800000 */
.L_x_396:
        /* <DEDUP_REMOVED lines=9> */
.L_x_399:
[----:B------:R-:W-:Y:S05]  /*199c0*/  BSYNC B1 ;  /* 0x0000000000017941 */ /* 0x000fea0003800000 */
.L_x_398:
        /* <DEDUP_REMOVED lines=9> */
.L_x_401:
[----:B------:R-:W-:Y:S05]  /*19a60*/  BSYNC B1 ;  /* 0x0000000000017941 */ /* 0x000fea0003800000 */
.L_x_400:
        /* <DEDUP_REMOVED lines=12> */
.L_x_403:
[----:B------:R-:W-:Y:S05]  /*19b30*/  BSYNC B1 ;  /* 0x0000000000017941 */ /* 0x000fea0003800000 */
.L_x_402:
        /* <DEDUP_REMOVED lines=12> */
.L_x_405:
[----:B------:R-:W-:Y:S05]  /*19c00*/  BSYNC B1 ;  /* 0x0000000000017941 */ /* 0x000fea0003800000 */
.L_x_404:
        /* <DEDUP_REMOVED lines=9> */
.L_x_407:
[----:B------:R-:W-:Y:S05]  /*19ca0*/  BSYNC B1 ;  /* 0x0000000000017941 */ /* 0x000fea0003800000 */
.L_x_406:
        /* <DEDUP_REMOVED lines=9> */
.L_x_409:
[----:B------:R-:W-:Y:S05]  /*19d40*/  BSYNC B1 ;  /* 0x0000000000017941 */ /* 0x000fea0003800000 */
.L_x_408:
        /* <DEDUP_REMOVED lines=12> */
.L_x_411:
[----:B------:R-:W-:Y:S05]  /*19e10*/  BSYNC B1 ;  /* 0x0000000000017941 */ /* 0x000fea0003800000 */
.L_x_410:
        /* <DEDUP_REMOVED lines=12> */
.L_x_413:
[----:B------:R-:W-:Y:S05]  /*19ee0*/  BSYNC B1 ;  /* 0x0000000000017941 */ /* 0x000fea0003800000 */
.L_x_412:
        /* <DEDUP_REMOVED lines=9> */
.L_x_415:
[----:B------:R-:W-:Y:S05]  /*19f80*/  BSYNC B1 ;  /* 0x0000000000017941 */ /* 0x000fea0003800000 */
.L_x_414:
        /* <DEDUP_REMOVED lines=9> */
.L_x_417:
[----:B------:R-:W-:Y:S05]  /*1a020*/  BSYNC B1 ;  /* 0x0000000000017941 */ /* 0x000fea0003800000 */
.L_x_416:
        /* <DEDUP_REMOVED lines=12> */
.L_x_419:
[----:B------:R-:W-:Y:S05]  /*1a0f0*/  BSYNC B1 ;  /* 0x0000000000017941 */ /* 0x000fea0003800000 */
.L_x_418:
        /* <DEDUP_REMOVED lines=12> */
.L_x_421:
[----:B------:R-:W-:Y:S05]  /*1a1c0*/  BSYNC B1 ;  /* 0x0000000000017941 */ /* 0x000fea0003800000 */
.L_x_420:
        /* <DEDUP_REMOVED lines=9> */
.L_x_423:
[----:B------:R-:W-:Y:S05]  /*1a260*/  BSYNC B1 ;  /* 0x0000000000017941 */ /* 0x000fea0003800000 */
.L_x_422:
        /* <DEDUP_REMOVED lines=9> */
.L_x_425:
[----:B------:R-:W-:Y:S05]  /*1a300*/  BSYNC B1 ;  /* 0x0000000000017941 */ /* 0x000fea0003800000 */
.L_x_424:
        /* <DEDUP_REMOVED lines=12> */
.L_x_427:
[----:B------:R-:W-:Y:S05]  /*1a3d0*/  BSYNC B1 ;  /* 0x0000000000017941 */ /* 0x000fea0003800000 */
.L_x_426:
        /* <DEDUP_REMOVED lines=12> */
.L_x_429:
[----:B------:R-:W-:Y:S05]  /*1a4a0*/  BSYNC B1 ;  /* 0x0000000000017941 */ /* 0x000fea0003800000 */
.L_x_428:
        /* <DEDUP_REMOVED lines=9> */
.L_x_431:
[----:B------:R-:W-:Y:S05]  /*1a540*/  BSYNC B1 ;  /* 0x0000000000017941 */ /* 0x000fea0003800000 */
.L_x_430:
        /* <DEDUP_REMOVED lines=9> */
.L_x_433:
[----:B------:R-:W-:Y:S05]  /*1a5e0*/  BSYNC B1 ;  /* 0x0000000000017941 */ /* 0x000fea0003800000 */
.L_x_432:
        /* <DEDUP_REMOVED lines=12> */
.L_x_435:
[----:B------:R-:W-:Y:S05]  /*1a6b0*/  BSYNC B1 ;  /* 0x0000000000017941 */ /* 0x000fea0003800000 */
.L_x_434:
        /* <DEDUP_REMOVED lines=12> */
.L_x_437:
[----:B------:R-:W-:Y:S05]  /*1a780*/  BSYNC B1 ;  /* 0x0000000000017941 */ /* 0x000fea0003800000 */
.L_x_436:
        /* <DEDUP_REMOVED lines=9> */
.L_x_439:
[----:B------:R-:W-:Y:S05]  /*1a820*/  BSYNC B1 ;  /* 0x0000000000017941 */ /* 0x000fea0003800000 */
.L_x_438:
        /* <DEDUP_REMOVED lines=9> */
.L_x_441:
[----:B------:R-:W-:Y:S05]  /*1a8c0*/  BSYNC B1 ;  /* 0x0000000000017941 */ /* 0x000fea0003800000 */
.L_x_440:
        /* <DEDUP_REMOVED lines=12> */
.L_x_443:
[----:B------:R-:W-:Y:S05]  /*1a990*/  BSYNC B1 ;  /* 0x0000000000017941 */ /* 0x000fea0003800000 */
.L_x_442:
        /* <DEDUP_REMOVED lines=12> */
.L_x_445:
[----:B------:R-:W-:Y:S05]  /*1aa60*/  BSYNC B1 ;  /* 0x0000000000017941 */ /* 0x000fea0003800000 */
.L_x_444:
        /* <DEDUP_REMOVED lines=9> */
.L_x_447:
[----:B------:R-:W-:Y:S05]  /*1ab00*/  BSYNC B1 ;  /* 0x0000000000017941 */ /* 0x000fea0003800000 */
.L_x_446:
        /* <DEDUP_REMOVED lines=9> */
.L_x_449:
[----:B------:R-:W-:Y:S05]  /*1aba0*/  BSYNC B1 ;  /* 0x0000000000017941 */ /* 0x000fea0003800000 */
.L_x_448:
        /* <DEDUP_REMOVED lines=12> */
.L_x_451:
[----:B------:R-:W-:Y:S05]  /*1ac70*/  BSYNC B1 ;  /* 0x0000000000017941 */ /* 0x000fea0003800000 */
.L_x_450:
        /* <DEDUP_REMOVED lines=12> */
.L_x_453:
[----:B------:R-:W-:Y:S05]  /*1ad40*/  BSYNC B1 ;  /* 0x0000000000017941 */ /* 0x000fea0003800000 */
.L_x_452:
        /* <DEDUP_REMOVED lines=9> */
.L_x_455:
[----:B------:R-:W-:Y:S05]  /*1ade0*/  BSYNC B1 ;  /* 0x0000000000017941 */ /* 0x000fea0003800000 */
.L_x_454:
        /* <DEDUP_REMOVED lines=9> */
.L_x_457:
[----:B------:R-:W-:Y:S05]  /*1ae80*/  BSYNC B1 ;  /* 0x0000000000017941 */ /* 0x000fea0003800000 */
.L_x_456:
        /* <DEDUP_REMOVED lines=12> */
.L_x_459:
[----:B------:R-:W-:Y:S05]  /*1af50*/  BSYNC B1 ;  /* 0x0000000000017941 */ /* 0x000fea0003800000 */
.L_x_458:
        /* <DEDUP_REMOVED lines=12> */
.L_x_461:
[----:B------:R-:W-:Y:S05]  /*1b020*/  BSYNC B1 ;  /* 0x0000000000017941 */ /* 0x000fea0003800000 */
.L_x_460:
        /* <DEDUP_REMOVED lines=9> */
.L_x_463:
[----:B------:R-:W-:Y:S05]  /*1b0c0*/  BSYNC B1 ;  /* 0x0000000000017941 */ /* 0x000fea0003800000 */
.L_x_462:
        /* <DEDUP_REMOVED lines=9> */
.L_x_465:
[----:B------:R-:W-:Y:S05]  /*1b160*/  BSYNC B1 ;  /* 0x0000000000017941 */ /* 0x000fea0003800000 */
.L_x_464:
        /* <DEDUP_REMOVED lines=12> */
.L_x_467:
[----:B------:R-:W-:Y:S05]  /*1b230*/  BSYNC B1 ;  /* 0x0000000000017941 */ /* 0x000fea0003800000 */
.L_x_466:
        /* <DEDUP_REMOVED lines=12> */
.L_x_469:
[----:B------:R-:W-:Y:S05]  /*1b300*/  BSYNC B1 ;  /* 0x0000000000017941 */ /* 0x000fea0003800000 */
.L_x_468:
        /* <DEDUP_REMOVED lines=9> */
.L_x_471:
[----:B------:R-:W-:Y:S05]  /*1b3a0*/  BSYNC B1 ;  /* 0x0000000000017941 */ /* 0x000fea0003800000 */
.L_x_470:
        /* <DEDUP_REMOVED lines=9> */
.L_x_473:
[----:B------:R-:W-:Y:S05]  /*1b440*/  BSYNC B1 ;  /* 0x0000000000017941 */ /* 0x000fea0003800000 */
.L_x_472:
        /* <DEDUP_REMOVED lines=12> */
.L_x_475:
[----:B------:R-:W-:Y:S05]  /*1b510*/  BSYNC B1 ;  /* 0x0000000000017941 */ /* 0x000fea0003800000 */
.L_x_474:
        /* <DEDUP_REMOVED lines=12> */
.L_x_477:
[----:B------:R-:W-:Y:S05]  /*1b5e0*/  BSYNC B1 ;  /* 0x0000000000017941 */ /* 0x000fea0003800000 */
.L_x_476:
        /* <DEDUP_REMOVED lines=9> */
.L_x_479:
[----:B------:R-:W-:Y:S05]  /*1b680*/  BSYNC B1 ;  /* 0x0000000000017941 */ /* 0x000fea0003800000 */
.L_x_478:
        /* <DEDUP_REMOVED lines=9> */
.L_x_481:
[----:B------:R-:W-:Y:S05]  /*1b720*/  BSYNC B1 ;  /* 0x0000000000017941 */ /* 0x000fea0003800000 */
.L_x_480:
        /* <DEDUP_REMOVED lines=12> */
.L_x_483:
[----:B------:R-:W-:Y:S05]  /*1b7f0*/  BSYNC B1 ;  /* 0x0000000000017941 */ /* 0x000fea0003800000 */
.L_x_482:
        /* <DEDUP_REMOVED lines=12> */
.L_x_485:
[----:B------:R-:W-:Y:S05]  /*1b8c0*/  BSYNC B1 ;  /* 0x0000000000017941 */ /* 0x000fea0003800000 */
.L_x_484:
        /* <DEDUP_REMOVED lines=9> */
.L_x_487:
[----:B------:R-:W-:Y:S05]  /*1b960*/  BSYNC B1 ;  /* 0x0000000000017941 */ /* 0x000fea0003800000 */
.L_x_486:
        /* <DEDUP_REMOVED lines=9> */
.L_x_489:
[----:B------:R-:W-:Y:S05]  /*1ba00*/  BSYNC B1 ;  /* 0x0000000000017941 */ /* 0x000fea0003800000 */
.L_x_488:
        /* <DEDUP_REMOVED lines=12> */
.L_x_491:
[----:B------:R-:W-:Y:S05]  /*1bad0*/  BSYNC B1 ;  /* 0x0000000000017941 */ /* 0x000fea0003800000 */
.L_x_490:
        /* <DEDUP_REMOVED lines=12> */
.L_x_493:
[----:B------:R-:W-:Y:S05]  /*1bba0*/  BSYNC B1 ;  /* 0x0000000000017941 */ /* 0x000fea0003800000 */
.L_x_492:
        /* <DEDUP_REMOVED lines=9> */
.L_x_495:
[----:B------:R-:W-:Y:S05]  /*1bc40*/  BSYNC B1 ;  /* 0x0000000000017941 */ /* 0x000fea0003800000 */
.L_x_494:
        /* <DEDUP_REMOVED lines=9> */
.L_x_497:
[----:B------:R-:W-:Y:S05]  /*1bce0*/  BSYNC B1 ;  /* 0x0000000000017941 */ /* 0x000fea0003800000 */
.L_x_496:
        /* <DEDUP_REMOVED lines=12> */
.L_x_499:
[----:B------:R-:W-:Y:S05]  /*1bdb0*/  BSYNC B1 ;  /* 0x0000000000017941 */ /* 0x000fea0003800000 */
.L_x_498:
        /* <DEDUP_REMOVED lines=12> */
.L_x_501:
[----:B------:R-:W-:Y:S05]  /*1be80*/  BSYNC B1 ;  /* 0x0000000000017941 */ /* 0x000fea0003800000 */
.L_x_500:
        /* <DEDUP_REMOVED lines=9> */
.L_x_503:
[----:B------:R-:W-:Y:S05]  /*1bf20*/  BSYNC B1 ;  /* 0x0000000000017941 */ /* 0x000fea0003800000 */
.L_x_502:
        /* <DEDUP_REMOVED lines=9> */
.L_x_505:
[----:B------:R-:W-:Y:S05]  /*1bfc0*/  BSYNC B1 ;  /* 0x0000000000017941 */ /* 0x000fea0003800000 */
.L_x_504:
        /* <DEDUP_REMOVED lines=12> */
.L_x_507:
[----:B------:R-:W-:Y:S05]  /*1c090*/  BSYNC B1 ;  /* 0x0000000000017941 */ /* 0x000fea0003800000 */
.L_x_506:
        /* <DEDUP_REMOVED lines=12> */
.L_x_509:
[----:B------:R-:W-:Y:S05]  /*1c160*/  BSYNC B1 ;  /* 0x0000000000017941 */ /* 0x000fea0003800000 */
.L_x_508:
        /* <DEDUP_REMOVED lines=9> */
.L_x_511:
[----:B------:R-:W-:Y:S05]  /*1c200*/  BSYNC B1 ;  /* 0x0000000000017941 */ /* 0x000fea0003800000 */
.L_x_510:
        /* <DEDUP_REMOVED lines=9> */
.L_x_513:
[----:B------:R-:W-:Y:S05]  /*1c2a0*/  BSYNC B1 ;  /* 0x0000000000017941 */ /* 0x000fea0003800000 */
.L_x_512:
        /* <DEDUP_REMOVED lines=12> */
.L_x_515:
[----:B------:R-:W-:Y:S05]  /*1c370*/  BSYNC B1 ;  /* 0x0000000000017941 */ /* 0x000fea0003800000 */
.L_x_514:
        /* <DEDUP_REMOVED lines=12> */
.L_x_517:
[----:B------:R-:W-:Y:S05]  /*1c440*/  BSYNC B1 ;  /* 0x0000000000017941 */ /* 0x000fea0003800000 */
.L_x_516:
        /* <DEDUP_REMOVED lines=9> */
.L_x_519:
[----:B------:R-:W-:Y:S05]  /*1c4e0*/  BSYNC B1 ;  /* 0x0000000000017941 */ /* 0x000fea0003800000 */
.L_x_518:
        /* <DEDUP_REMOVED lines=9> */
.L_x_521:
[----:B------:R-:W-:Y:S05]  /*1c580*/  BSYNC B1 ;  /* 0x0000000000017941 */ /* 0x000fea0003800000 */
.L_x_520:
        /* <DEDUP_REMOVED lines=12> */
.L_x_523:
[----:B------:R-:W-:Y:S05]  /*1c650*/  BSYNC B1 ;  /* 0x0000000000017941 */ /* 0x000fea0003800000 */
.L_x_522:
        /* <DEDUP_REMOVED lines=12> */
.L_x_525:
[----:B------:R-:W-:Y:S05]  /*1c720*/  BSYNC B1 ;  /* 0x0000000000017941 */ /* 0x000fea0003800000 */
.L_x_524:
        /* <DEDUP_REMOVED lines=9> */
.L_x_527:
[----:B------:R-:W-:Y:S05]  /*1c7c0*/  BSYNC B1 ;  /* 0x0000000000017941 */ /* 0x000fea0003800000 */
.L_x_526:
        /* <DEDUP_REMOVED lines=9> */
.L_x_529:
[----:B------:R-:W-:Y:S05]  /*1c860*/  BSYNC B1 ;  /* 0x0000000000017941 */ /* 0x000fea0003800000 */
.L_x_528:
        /* <DEDUP_REMOVED lines=12> */
.L_x_531:
[----:B------:R-:W-:Y:S05]  /*1c930*/  BSYNC B1 ;  /* 0x0000000000017941 */ /* 0x000fea0003800000 */
.L_x_530:
        /* <DEDUP_REMOVED lines=12> */
.L_x_533:
[----:B------:R-:W-:Y:S05]  /*1ca00*/  BSYNC B1 ;  /* 0x0000000000017941 */ /* 0x000fea0003800000 */
.L_x_532:
        /* <DEDUP_REMOVED lines=9> */
.L_x_535:
[----:B------:R-:W-:Y:S05]  /*1caa0*/  BSYNC B1 ;  /* 0x0000000000017941 */ /* 0x000fea0003800000 */
.L_x_534:
        /* <DEDUP_REMOVED lines=9> */
.L_x_537:
[----:B------:R-:W-:Y:S05]  /*1cb40*/  BSYNC B1 ;  /* 0x0000000000017941 */ /* 0x000fea0003800000 */
.L_x_536:
[----:B-----5:R-:W-:Y:S01]  /*1cb50*/  IMAD.U32 R5, R3, 0x10000, RZ ;  /* 0x0001000003057824 */ /* 0x020fe200078e00ff */
[----:B------:R-:W-:Y:S01]  /*1cb60*/  ISETP.GT.AND P1, PT, R0, 0xf9, P1 ;  /* 0x000000f90000780c */ /* 0x000fe20000f24270 */
[----:B0-----:R-:W-:Y:S01]  /*1cb70*/  @P2 IMAD.MOV.U32 R4, RZ, RZ, R160 ;  /* 0x000000ffff042224 */ /* 0x001fe200078e00a0 */
[----:B------:R-:W-:Y:S01]  /*1cb80*/  BSSY B1, `(.L_x_538) ;  /* 0x0000009000017945 */ /* 0x000fe20003800000 */
[----:B------:R-:W-:-:S04]  /*1cb90*/  FMUL R5, R5, R16 ;  /* 0x0000001005057220 */ /* 0x000fc80000400000 */
[----:B------:R-:W-:-:S05]  /*1cba0*/  FFMA R5, R150, R2, R5 ;  /* 0x0000000296057223 */ /* 0x000fca0000000005 */
[----:B------:R-:W-:-:S04]  /*1cbb0*/  F2FP.BF16.F32.PACK_AB R5, RZ, R5 ;  /* 0x00000005ff05723e */ /* 0x000fc800000010ff */
[----:B-1--4-:R-:W-:Y:S02]  /*1cbc0*/  PRMT R6, R5, 0x7610, R6 ;  /* 0x0000761005067816 */ /* 0x012fe40000000006 */
[----:B------:R-:W-:-:S05]  /*1cbd0*/  @P2 MOV R5, R161 ;  /* 0x000000a100052202 */ /* 0x000fca0000000f00 */
[----:B------:R0:W-:Y:S01]  /*1cbe0*/  @P2 STG.E.U16 desc[UR44][R4.64+0x1f0], R6 ;  /* 0x0001f00604002986 */ /* 0x0001e2000c10152c */
[----:B------:R-:W-:Y:S05]  /*1cbf0*/  @!P1 BRA `(.L_x_539) ;  /* 0x0000000000049947 */ /* 0x000fea0003800000 */
[----:B------:R1:W5:Y:S02]  /*1cc00*/  LDG.E.LTC128B.U16 R3, desc[UR44][R12.64+0x1f2] ;  /* 0x0001f22c0c037981 */ /* 0x000364000c1e1520 */
.L_x_539:
[----:B------:R-:W-:Y:S05]  /*1cc10*/  BSYNC B1 ;  /* 0x0000000000017941 */ /* 0x000fea0003800000 */
.L_x_538:
[----:B------:R-:W-:Y:S05]  /*1cc20*/  @!P1 BRA `(.L_x_540) ;  /* 0x0000004c00b09947 */ /* 0x000fea0003800000 */
[----:B-----5:R-:W-:-:S04]  /*1cc30*/  IMAD.U32 R3, R3, 0x10000, RZ ;  /* 0x0001000003037824 */ /* 0x020fc800078e00ff */
[----:B------:R-:W-:-:S04]  /*1cc40*/  FMUL R0, R3, R16 ;  /* 0x0000001003007220 */ /* 0x000fc80000400000 */
[----:B------:R-:W-:-:S05]  /*1cc50*/  FFMA R0, R151, R2, R0 ;  /* 0x0000000297007223 */ /* 0x000fca0000000000 */
[----:B------:R-:W-:-:S05]  /*1cc60*/  F2FP.BF16.F32.PACK_AB R0, RZ, R0 ;  /* 0x00000000ff00723e */ /* 0x000fca00000010ff */
[----:B------:R4:W-:Y:S01]  /*1cc70*/  STG.E.U16 desc[UR44][R160.64+0x1f2], R0 ;  /* 0x0001f200a0007986 */ /* 0x0009e2000c10152c */
[----:B------:R-:W-:Y:S05]  /*1cc80*/  BRA `(.L_x_540) ;  /* 0x0000004c00987947 */ /* 0x000fea0003800000 */
.L_x_33:
[----:B------:R-:W2:Y:S01]  /*1cc90*/  LDL.LU R3, [R1] ;  /* 0x0000000001037983 */ /* 0x000ea20000300800 */
[----:B------:R-:W-:-:S03]  /*1cca0*/  ULDC.64 UR4, c[0x0][0x5c0] ;  /* 0x0001700000047ab9 */ /* 0x000fc60000000a00 */
[----:B------:R-:W3:Y:S04]  /*1ccb0*/  LDL.LU R9, [R1+0x60] ;  /* 0x0000600001097983 */ /* 0x000ee80000300800 */
[----:B------:R-:W4:Y:S04]  /*1ccc0*/  LDL.LU R11, [R1+0x8c] ;  /* 0x00008c00010b7983 */ /* 0x000f280000300800 */
[----:B------:R-:W5:Y:S04]  /*1ccd0*/  LDL.LU R12, [R1+0x90] ;  /* 0x00009000010c7983 */ /* 0x000f680000300800 */
        /* <DEDUP_REMOVED lines=74> */
[----:B------:R-:W5:Y:S01]  /*1d180*/  LDL.LU R161, [R1+0x1cc] ;  /* 0x0001cc0001a17983 */ /* 0x000f620000300800 */
[----:B--2---:R-:W-:-:S03]  /*1d190*/  FMUL R3, R3, R2 ;  /* 0x0000000203037220 */ /* 0x004fc60000400000 */
[----:B------:R-:W2:Y:S01]  /*1d1a0*/  LDL.LU R160, [R1+0x1d0] ;  /* 0x0001d00001a07983 */ /* 0x000ea20000300800 */
[----:B------:R-:W-:-:S03]  /*1d1b0*/  LEA R4, P0, R6, UR4, 0x1 ;  /* 0x0000000406047c11 */ /* 0x000fc6000f8008ff */
[----:B------:R-:W2:Y:S04]  /*1d1c0*/  LDL.LU R159, [R1+0x1d4] ;  /* 0x0001d400019f7983 */ /* 0x000ea80000300800 */
[----:B------:R-:W2:Y:S04]  /*1d1d0*/  LDL.LU R158, [R1+0x1d8] ;  /* 0x0001d800019e7983 */ /* 0x000ea80000300800 */
[----:B------:R-:W2:Y:S04]  /*1d1e0*/  LDL.LU R157, [R1+0x1dc] ;  /* 0x0001dc00019d7983 */ /* 0x000ea80000300800 */
[----:B------:R-:W2:Y:S01]  /*1d1f0*/  LDL.LU R156, [R1+0x1e0] ;  /* 0x0001e000019c7983 */ /* 0x000ea20000300800 */
[----:B------:R-:W-:-:S03]  /*1d200*/  LEA.HI.X R5, R6, UR5, R10, 0x1, P0 ;  /* 0x0000000506057c11 */ /* 0x000fc600080f0c0a */
[----:B------:R-:W2:Y:S01]  /*1d210*/  LDL.LU R155, [R1+0x1e4] ;  /* 0x0001e400019b7983 */ /* 0x000ea20000300800 */
[----:B------:R-:W-:-:S03]  /*1d220*/  F2FP.BF16.F32.PACK_AB R3, RZ, R3 ;  /* 0x00000003ff03723e */ /* 0x000fc600000010ff */
[----:B------:R-:W2:Y:S04]  /*1d230*/  LDL.LU R154, [R1+0x1e8] ;  /* 0x0001e800019a7983 */ /* 0x000ea80000300800 */
[----:B------:R-:W2:Y:S04]  /*1d240*/  LDL.LU R23, [R1+0x1ec] ;  /* 0x0001ec0001177983 */ /* 0x000ea80000300800 */
[----:B------:R-:W2:Y:S04]  /*1d250*/  LDL.LU R22, [R1+0x1f0] ;  /* 0x0001f00001167983 */ /* 0x000ea80000300800 */
[----:B------:R-:W2:Y:S04]  /*1d260*/  LDL.LU R21, [R1+0x1f4] ;  /* 0x0001f40001157983 */ /* 0x000ea80000300800 */
[----:B------:R-:W2:Y:S04]  /*1d270*/  LDL.LU R20, [R1+0x1f8] ;  /* 0x0001f80001147983 */ /* 0x000ea80000300800 */
[----:B------:R-:W2:Y:S04]  /*1d280*/  LDL.LU R19, [R1+0x1fc] ;  /* 0x0001fc0001137983 */ /* 0x000ea80000300800 */
[----:B------:R-:W3:Y:S04]  /*1d290*/  LDL.LU R7, [R1+0x8] ;  /* 0x0000080001077983 */ /* 0x000ee80000300800 */
[----:B------:R-:W4:Y:S04]  /*1d2a0*/  LDL.LU R6, [R1+0xc] ;  /* 0x00000c0001067983 */ /* 0x000f280000300800 */
[----:B------:R0:W-:Y:S04]  /*1d2b0*/  @P1 STG.E.U16 desc[UR44][R4.64], R3 ;  /* 0x0000000304001986 */ /* 0x0001e8000c10152c */
[----:B0-----:R-:W5:Y:S01]  /*1d2c0*/  LDL.LU R3, [R1+0x4] ;  /* 0x0000040001037983 */ /* 0x001f620000300800 */
[----:B------:R-:W-:Y:S01]  /*1d2d0*/  ISETP.GT.AND P0, PT, R0, 0x1, P3 ;  /* 0x000000010000780c */ /* 0x000fe20001f04270 */
[----:B------:R-:W-:Y:S01]  /*1d2e0*/  USHF.L.U32 UR5, UR8, 0x4, URZ ;  /* 0x0000000408057899 */ /* 0x000fe2000800063f */
[----:B------:R-:W-:Y:S01]  /*1d2f0*/  ISETP.GT.AND P2, PT, R153, 0x8, PT ;  /* 0x000000089900780c */ /* 0x000fe20003f44270 */
[----:B------:R-:W-:Y:S01]  /*1d300*/  USHF.L.U64.HI UR4, UR8, 0x4, UR9 ;  /* 0x0000000408047899 */ /* 0x000fe20008010209 */
[----:B---3--:R-:W-:-:S05]  /*1d310*/  FMUL R7, R7, R2 ;  /* 0x0000000207077220 */ /* 0x008fca0000400000 */
[----:B------:R-:W-:-:S04]  /*1d320*/  F2FP.BF16.F32.PACK_AB R7, RZ, R7 ;  /* 0x00000007ff07723e */ /* 0x000fc800000010ff */
[----:B------:R-:W-:Y:S01]  /*1d330*/  PRMT R8, R7, 0x7610, R8 ;  /* 0x0000761007087816 */ /* 0x000fe20000000008 */
[----:B-----5:R-:W-:-:S05]  /*1d340*/  FMUL R3, R3, R2 ;  /* 0x0000000203037220 */ /* 0x020fca0000400000 */
[----:B------:R-:W-:-:S05]  /*1d350*/  F2FP.BF16.F32.PACK_AB R3, RZ, R3 ;  /* 0x00000003ff03723e */ /* 0x000fca00000010ff */
[----:B------:R4:W-:Y:S01]  /*1d360*/  @P0 STG.E.U16 desc[UR44][R4.64+0x2], R3 ;  /* 0x0000020304000986 */ /* 0x0009e2000c10152c */
[----:B------:R-:W-:Y:S01]  /*1d370*/  ISETP.GT.AND P0, PT, R0, RZ, P2 ;  /* 0x000000ff0000720c */ /* 0x000fe20001704270 */
[----:B----4-:R-:W-:Y:S01]  /*1d380*/  FMUL R3, R6, R2 ;  /* 0x0000000206037220 */ /* 0x010fe20000400000 */
[----:B------:R-:W-:-:S04]  /*1d390*/  IADD3 R6, P1, R4, UR5, RZ ;  /* 0x0000000504067c10 */ /* 0x000fc8000ff3e0ff */
[----:B------:R-:W-:Y:S02]  /*1d3a0*/  IADD3.X R7, R5, UR4, RZ, P1, !PT ;  /* 0x0000000405077c10 */ /* 0x000fe40008ffe4ff */
[----:B------:R-:W-:-:S05]  /*1d3b0*/  F2FP.BF16.F32.PACK_AB R3, RZ, R3 ;  /* 0x00000003ff03723e */ /* 0x000fca00000010ff */
[----:B------:R0:W-:Y:S01]  /*1d3c0*/  @P0 STG.E.U16 desc[UR44][R6.64], R8 ;  /* 0x0000000806000986 */ /* 0x0001e2000c10152c */
[----:B------:R-:W-:-:S03]  /*1d3d0*/  ISETP.GT.AND P0, PT, R0, 0x1, P2 ;  /* 0x000000010000780c */ /* 0x000fc60001704270 */
[----:B0-----:R-:W3:Y:S10]  /*1d3e0*/  LDL.LU R8, [R1+0x50] ;  /* 0x0000500001087983 */ /* 0x001ef40000300800 */
[----:B------:R0:W-:Y:S04]  /*1d3f0*/  @P0 STG.E.U16 desc[UR44][R6.64+0x2], R3 ;  /* 0x0000020306000986 */ /* 0x0001e8000c10152c */
[----:B0-----:R-:W4:Y:S01]  /*1d400*/  LDL.LU R3, [R1+0x10] ;  /* 0x0000100001037983 */ /* 0x001f220000300800 */
[----:B------:R-:W-:Y:S01]  /*1d410*/  ISETP.GT.AND P0, PT, R0, 0x8, P3 ;  /* 0x000000080000780c */ /* 0x000fe20001f04270 */
[----:B----4-:R-:W-:-:S05]  /*1d420*/  FMUL R3, R3, R2 ;  /* 0x0000000203037220 */ /* 0x010fca0000400000 */
[----:B------:R-:W-:-:S07]  /*1d430*/  F2FP.BF16.F32.PACK_AB R3, RZ, R3 ;  /* 0x00000003ff03723e */ /* 0x000fce00000010ff */
        /* <DEDUP_REMOVED lines=73> */
[----:B---3--:R-:W-:-:S05]  /*1d8d0*/  FMUL R8, R8, R2 ;  /* 0x0000000208087220 */ /* 0x008fca0000400000 */
[----:B------:R-:W-:Y:S01]  /*1d8e0*/  F2FP.BF16.F32.PACK_AB R8, RZ, R8 ;  /* 0x00000008ff08723e */ /* 0x000fe200000010ff */
[----:B----4-:R-:W-:-:S05]  /*1d8f0*/  FMUL R3, R3, R2 ;  /* 0x0000000203037220 */ /* 0x010fca0000400000 */
[----:B------:R-:W-:-:S05]  /*1d900*/  F2FP.BF16.F32.PACK_AB R3, RZ, R3 ;  /* 0x00000003ff03723e */ /* 0x000fca00000010ff */
[----:B------:R0:W-:Y:S01]  /*1d910*/  @P0 STG.E.U16 desc[UR44][R6.64+0x42], R3 ;  /* 0x0000420306000986 */ /* 0x0001e2000c10152c */
[----:B------:R-:W-:-:S03]  /*1d920*/  ISETP.GT.AND P0, PT, R0, 0x28, P3 ;  /* 0x000000280000780c */ /* 0x000fc60001f04270 */
[----:B0-----:R-:W3:Y:S01]  /*1d930*/  LDL.LU R3, [R1+0x54] ;  /* 0x0000540001037983 */ /* 0x001ee20000300800 */
[----:B------:R-:W-:-:S09]  /*1d940*/  ISETP.GT.AND P1, PT, R0, 0x29, P3 ;  /* 0x000000290000780c */ /* 0x000fd20001f24270 */
[----:B------:R0:W-:Y:S04]  /*1d950*/  @P0 STG.E.U16 desc[UR44][R4.64+0x50], R8 ;  /* 0x0000500804000986 */ /* 0x0001e8000c10152c */
[----:B0-----:R-:W4:Y:S01]  /*1d960*/  LDL.LU R8, [R1+0x58] ;  /* 0x0000580001087983 */ /* 0x001f220000300800 */
[----:B---3--:R-:W-:-:S05]  /*1d970*/  FMUL R3, R3, R2 ;  /* 0x0000000203037220 */ /* 0x008fca0000400000 */
[----:B------:R-:W-:-:S05]  /*1d980*/  F2FP.BF16.F32.PACK_AB R3, RZ, R3 ;  /* 0x00000003ff03723e */ /* 0x000fca00000010ff */
[----:B------:R0:W-:Y:S01]  /*1d990*/  @P1 STG.E.U16 desc[UR44][R4.64+0x52], R3 ;  /* 0x0000520304001986 */ /* 0x0001e2000c10152c */
[----:B----4-:R-:W-:-:S05]  /*1d9a0*/  FMUL R8, R8, R2 ;  /* 0x0000000208087220 */ /* 0x010fca0000400000 */
[----:B------:R-:W-:Y:S01]  /*1d9b0*/  F2FP.BF16.F32.PACK_AB R8, RZ, R8 ;  /* 0x00000008ff08723e */ /* 0x000fe200000010ff */
[----:B0-----:R-:W3:Y:S03]  /*1d9c0*/  LDL.LU R3, [R1+0x5c] ;  /* 0x00005c0001037983 */ /* 0x001ee60000300800 */
[----:B------:R-:W-:Y:S02]  /*1d9d0*/  PRMT R10, R8, 0x7610, R10 ;  /* 0x00007610080a7816 */ /* 0x000fe4000000000a */
[----:B------:R-:W4:Y:S01]  /*1d9e0*/  LDL.LU R8, [R1+0x64] ;  /* 0x0000640001087983 */ /* 0x000f220000300800 */
[C---:B------:R-:W-:Y:S02]  /*1d9f0*/  ISETP.GT.AND P1, PT, R0.reuse, 0x28, P2 ;  /* 0x000000280000780c */ /* 0x040fe40001724270 */
[C---:B------:R-:W-:Y:S02]  /*1da00*/  ISETP.GT.AND P4, PT, R0.reuse, 0x29, P2 ;  /* 0x000000290000780c */ /* 0x040fe40001784270 */
[C---:B------:R-:W-:Y:S01]  /*1da10*/  ISETP.GT.AND P5, PT, R0.reuse, 0x30, P3 ;  /* 0x000000300000780c */ /* 0x040fe20001fa4270 */
[----:B------:R-:W-:Y:S01]  /*1da20*/  FMUL R9, R9, R2 ;  /* 0x0000000209097220 */ /* 0x000fe20000400000 */
[----:B------:R-:W-:-:S04]  /*1da30*/  ISETP.GT.AND P0, PT, R0, 0x31, P3 ;  /* 0x000000310000780c */ /* 0x000fc80001f04270 */
[----:B------:R-:W-:-:S03]  /*1da40*/  F2FP.BF16.F32.PACK_AB R9, RZ, R9 ;  /* 0x00000009ff09723e */ /* 0x000fc600000010ff */
[----:B------:R0:W-:Y:S04]  /*1da50*/  @P1 STG.E.U16 desc[UR44][R6.64+0x50], R10 ;  /* 0x0000500a06001986 */ /* 0x0001e8000c10152c */
[----:B0-----:R-:W5:Y:S01]  /*1da60*/  LDL.LU R10, [R1+0x74] ;  /* 0x00007400010a7983 */ /* 0x001f620000300800 */
[----:B---3--:R-:W-:-:S05]  /*1da70*/  FMUL R3, R3, R2 ;  /* 0x0000000203037220 */ /* 0x008fca0000400000 */
[----:B------:R-:W-:Y:S01]  /*1da80*/  F2FP.BF16.F32.PACK_AB R3, RZ, R3 ;  /* 0x00000003ff03723e */ /* 0x000fe200000010ff */
[----:B----4-:R-:W-:-:S04]  /*1da90*/  FMUL R8, R8, R2 ;  /* 0x0000000208087220 */ /* 0x010fc80000400000 */
[----:B------:R0:W-:Y:S04]  /*1daa0*/  @P4 STG.E.U16 desc[UR44][R6.64+0x52], R3 ;  /* 0x0000520306004986 */ /* 0x0001e8000c10152c */
[----:B------:R1:W-:Y:S01]  /*1dab0*/  @P5 STG.E.U16 desc[UR44][R4.64+0x60], R9 ;  /* 0x0000600904005986 */ /* 0x0003e2000c10152c */
[----:B0-----:R-:W-:-:S03]  /*1dac0*/  F2FP.BF16.F32.PACK_AB R3, RZ, R8 ;  /* 0x00000008ff03723e */ /* 0x001fc600000010ff */
[----:B------:R-:W3:Y:S01]  /*1dad0*/  LDL.LU R8, [R1+0x68] ;  /* 0x0000680001087983 */ /* 0x000ee20000300800 */
[----:B-1----:R-:W-:-:S03]  /*1dae0*/  PRMT R9, R3, 0x7610, R9 ;  /* 0x0000761003097816 */ /* 0x002fc60000000009 */
[----:B------:R-:W4:Y:S04]  /*1daf0*/  LDL.LU R3, [R1+0x6c] ;  /* 0x00006c0001037983 */ /* 0x000f280000300800 */
[----:B------:R0:W-:Y:S04]  /*1db00*/  @P0 STG.E.U16 desc[UR44][R4.64+0x62], R9 ;  /* 0x0000620904000986 */ /* 0x0001e8000c10152c */
[----:B0-----:R-:W2:Y:S01]  /*1db10*/  LDL.LU R9, [R1+0x70] ;  /* 0x0000700001097983 */ /* 0x001ea20000300800 */
[----:B------:R-:W-:Y:S01]  /*1db20*/  ISETP.GT.AND P1, PT, R0, 0x30, P2 ;  /* 0x000000300000780c */ /* 0x000fe20001724270 */
[----:B---3--:R-:W-:-:S05]  /*1db30*/  FMUL R8, R8, R2 ;  /* 0x0000000208087220 */ /* 0x008fca0000400000 */
[----:B------:R-:W-:-:S07]  /*1db40*/  F2FP.BF16.F32.PACK_AB R8, RZ, R8 ;  /* 0x00000008ff08723e */ /* 0x000fce00000010ff */
[----:B------:R0:W-:Y:S01]  /*1db50*/  @P1 STG.E.U16 desc[UR44][R6.64+0x60], R8 ;  /* 0x0000600806001986 */ /* 0x0001e2000c10152c */
[----:B--2---:R-:W-:-:S05]  /*1db60*/  FMUL R9, R9, R2 ;  /* 0x0000000209097220 */ /* 0x004fca0000400000 */
[----:B0-----:R-:W-:-:S04]  /*1db70*/  F2FP.BF16.F32.PACK_AB R8, RZ, R9 ;  /* 0x00000009ff08723e */ /* 0x001fc800000010ff */
[----:B------:R-:W-:Y:S02]  /*1db80*/  PRMT R9, R8, 0x7610, R9 ;  /* 0x0000761008097816 */ /* 0x000fe40000000009 */
[----:B------:R-:W2:Y:S01]  /*1db90*/  LDL.LU R8, [R1+0x78] ;  /* 0x0000780001087983 */ /* 0x000ea20000300800 */
[C---:B------:R-:W-:Y:S01]  /*1dba0*/  ISETP.GT.AND P4, PT, R0.reuse, 0x31, P2 ;  /* 0x000000310000780c */ /* 0x040fe20001784270 */
[-C--:B----4-:R-:W-:Y:S01]  /*1dbb0*/  FMUL R3, R3, R2.reuse ;  /* 0x0000000203037220 */ /* 0x090fe20000400000 */
[----:B------:R-:W-:Y:S01]  /*1dbc0*/  ISETP.GT.AND P5, PT, R0, 0x38, P3 ;  /* 0x000000380000780c */ /* 0x000fe20001fa4270 */
[----:B-----5:R-:W-:-:S03]  /*1dbd0*/  FMUL R10, R10, R2 ;  /* 0x000000020a0a7220 */ /* 0x020fc60000400000 */
[----:B------:R-:W-:Y:S02]  /*1dbe0*/  F2FP.BF16.F32.PACK_AB R3, RZ, R3 ;  /* 0x00000003ff03723e */ /* 0x000fe400000010ff */
[----:B------:R-:W-:-:S05]  /*1dbf0*/  ISETP.GT.AND P6, PT, R0, 0x39, P3 ;  /* 0x000000390000780c */ /* 0x000fca0001fc4270 */
[----:B------:R0:W-:Y:S04]  /*1dc00*/  @P4 STG.E.U16 desc[UR44][R6.64+0x62], R3 ;  /* 0x0000620306004986 */ /* 0x0001e8000c10152c */
[----:B------:R1:W-:Y:S01]  /*1dc10*/  @P5 STG.E.U16 desc[UR44][R4.64+0x70], R9 ;  /* 0x0000700904005986 */ /* 0x0003e2000c10152c */
[----:B0-----:R-:W-:-:S04]  /*1dc20*/  F2FP.BF16.F32.PACK_AB R3, RZ, R10 ;  /* 0x0000000aff03723e */ /* 0x001fc800000010ff */
[----:B------:R-:W-:Y:S01]  /*1dc30*/  PRMT R10, R3, 0x7610, R10 ;  /* 0x00007610030a7816 */ /* 0x000fe2000000000a */
[----:B-1----:R-:W3:Y:S04]  /*1dc40*/  LDL.LU R9, [R1+0x80] ;  /* 0x0000800001097983 */ /* 0x002ee80000300800 */
[----:B------:R0:W-:Y:S01]  /*1dc50*/  @P6 STG.E.U16 desc[UR44][R4.64+0x72], R10 ;  /* 0x0000720a04006986 */ /* 0x0001e2000c10152c */
[----:B--2---:R-:W-:-:S05]  /*1dc60*/  FMUL R8, R8, R2 ;  /* 0x0000000208087220 */ /* 0x004fca0000400000 */
[----:B------:R-:W-:Y:S02]  /*1dc70*/  F2FP.BF16.F32.PACK_AB R3, RZ, R8 ;  /* 0x00000008ff03723e */ /* 0x000fe400000010ff */
[----:B------:R-:W2:Y:S02]  /*1dc80*/  LDL.LU R8, [R1+0x7c] ;  /* 0x00007c0001087983 */ /* 0x000ea40000300800 */
[----:B0-----:R-:W-:Y:S02]  /*1dc90*/  PRMT R10, R3, 0x7610, R10 ;  /* 0x00007610030a7816 */ /* 0x001fe4000000000a */
[----:B------:R-:W4:Y:S01]  /*1dca0*/  LDL.LU R3, [R1+0x84] ;  /* 0x0000840001037983 */ /* 0x000f220000300800 */
[C---:B------:R-:W-:Y:S02]  /*1dcb0*/  ISETP.GT.AND P0, PT, R0.reuse, 0x38, P2 ;  /* 0x000000380000780c */ /* 0x040fe40001704270 */
[C---:B------:R-:W-:Y:S02]  /*1dcc0*/  ISETP.GT.AND P1, PT, R0.reuse, 0x39, P2 ;  /* 0x000000390000780c */ /* 0x040fe40001724270 */
[----:B------:R-:W-:-:S02]  /*1dcd0*/  ISETP.GT.AND P4, PT, R0, 0x40, P3 ;  /* 0x000000400000780c */ /* 0x000fc40001f84270 */
[----:B------:R-:W-:-:S07]  /*1dce0*/  ISETP.GT.AND P5, PT, R0, 0x41, P3 ;  /* 0x000000410000780c */ /* 0x000fce0001fa4270 */
[----:B------:R0:W-:Y:S01]  /*1dcf0*/  @P0 STG.E.U16 desc[UR44][R6.64+0x70], R10 ;  /* 0x0000700a06000986 */ /* 0x0001e2000c10152c */
[----:B---3--:R-:W-:-:S05]  /*1dd00*/  FMUL R9, R9, R2 ;  /* 0x0000000209097220 */ /* 0x008fca0000400000 */
[----:B------:R-:W-:Y:S01]  /*1dd10*/  F2FP.BF16.F32.PACK_AB R9, RZ, R9 ;  /* 0x00000009ff09723e */ /* 0x000fe200000010ff */
[-C--:B--2---:R-:W-:Y:S01]  /*1dd20*/  FMUL R8, R8, R2.reuse ;  /* 0x0000000208087220 */ /* 0x084fe20000400000 */
[----:B----4-:R-:W-:-:S04]  /*1dd30*/  FMUL R3, R3, R2 ;  /* 0x0000000203037220 */ /* 0x010fc80000400000 */
[----:B------:R-:W-:-:S04]  /*1dd40*/  F2FP.BF16.F32.PACK_AB R8, RZ, R8 ;  /* 0x00000008ff08723e */ /* 0x000fc800000010ff */
[----:B0-----:R-:W-:Y:S02]  /*1dd50*/  PRMT R10, R8, 0x7610, R10 ;  /* 0x00007610080a7816 */ /* 0x001fe4000000000a */
[----:B------:R-:W-:Y:S01]  /*1dd60*/  F2FP.BF16.F32.PACK_AB R3, RZ, R3 ;  /* 0x00000003ff03723e */ /* 0x000fe200000010ff */
[----:B------:R-:W2:Y:S04]  /*1dd70*/  LDL.LU R8, [R1+0x88] ;  /* 0x0000880001087983 */ /* 0x000ea80000300800 */
[----:B------:R-:W-:Y:S04]  /*1dd80*/  @P1 STG.E.U16 desc[UR44][R6.64+0x72], R10 ;  /* 0x0000720a06001986 */ /* 0x000fe8000c10152c */
[----:B------:R0:W-:Y:S04]  /*1dd90*/  @P4 STG.E.U16 desc[UR44][R4.64+0x80], R9 ;  /* 0x0000800904004986 */ /* 0x0001e8000c10152c */
[----:B------:R1:W-:Y:S04]  /*1dda0*/  @P5 STG.E.U16 desc[UR44][R4.64+0x82], R3 ;  /* 0x0000820304005986 */ /* 0x0003e8000c10152c */
[----:B0-----:R-:W3:Y:S04]  /*1ddb0*/  LDL.LU R9, [R1+0x94] ;  /* 0x0000940001097983 */ /* 0x001ee80000300800 */
[----:B-1----:R-:W4:Y:S01]  /*1ddc0*/  LDL.LU R3, [R1+0x98] ;  /* 0x0000980001037983 */ /* 0x002f220000300800 */
[----:B------:R-:W-:Y:S01]  /*1ddd0*/  ISETP.GT.AND P0, PT, R0, 0x40, P2 ;  /* 0x000000400000780c */ /* 0x000fe20001704270 */
[----:B--2---:R-:W-:-:S05]  /*1dde0*/  FMUL R8, R8, R2 ;  /* 0x0000000208087220 */ /* 0x004fca0000400000 */
[----:B------:R-:W-:-:S07]  /*1ddf0*/  F2FP.BF16.F32.PACK_AB R8, RZ, R8 ;  /* 0x00000008ff08723e */ /* 0x000fce00000010ff */
[----:B------:R0:W-:Y:S01]  /*1de00*/  @P0 STG.E.U16 desc[UR44][R6.64+0x80], R8 ;  /* 0x0000800806000986 */ /* 0x0001e2000c10152c */
[----:B----4-:R-:W-:-:S05]  /*1de10*/  FMUL R3, R3, R2 ;  /* 0x0000000203037220 */ /* 0x010fca0000400000 */
[----:B0-----:R-:W-:Y:S02]  /*1de20*/  F2FP.BF16.F32.PACK_AB R8, RZ, R3 ;  /* 0x00000003ff08723e */ /* 0x001fe400000010ff */
[----:B------:R-:W2:Y:S02]  /*1de30*/  LDL.LU R3, [R1+0x9c] ;  /* 0x00009c0001037983 */ /* 0x000ea40000300800 */
[----:B------:R-:W-:Y:S02]  /*1de40*/  PRMT R13, R8, 0x7610, R13 ;  /* 0x00007610080d7816 */ /* 0x000fe4000000000d */
[----:B------:R-:W4:Y:S01]  /*1de50*/  LDL.LU R8, [R1+0xa0] ;  /* 0x0000a00001087983 */ /* 0x000f220000300800 */
[C---:B------:R-:W-:Y:S01]  /*1de60*/  ISETP.GT.AND P1, PT, R0.reuse, 0x41, P2 ;  /* 0x000000410000780c */ /* 0x040fe20001724270 */
[-C--:B---3--:R-:W-:Y:S01]  /*1de70*/  FMUL R9, R9, R2.reuse ;  /* 0x0000000209097220 */ /* 0x088fe20000400000 */
[-C--:B------:R-:W-:Y:S01]  /*1de80*/  FMUL R11, R11, R2.reuse ;  /* 0x000000020b0b7220 */ /* 0x080fe20000400000 */
[----:B------:R-:W-:Y:S01]  /*1de90*/  ISETP.GT.AND P4, PT, R0, 0x48, P3 ;  /* 0x000000480000780c */ /* 0x000fe20001f84270 */
[----:B------:R-:W-:-:S02]  /*1dea0*/  FMUL R12, R12, R2 ;  /* 0x000000020c0c7220 */ /* 0x000fc40000400000 */
[----:B------:R-:W-:Y:S02]  /*1deb0*/  F2FP.BF16.F32.PACK_AB R9, RZ, R9 ;  /* 0x00000009ff09723e */ /* 0x000fe400000010ff */
[----:B------:R-:W-:Y:S02]  /*1dec0*/  F2FP.BF16.F32.PACK_AB R11, RZ, R11 ;  /* 0x0000000bff0b723e */ /* 0x000fe400000010ff */
[----:B------:R-:W-:Y:S02]  /*1ded0*/  F2FP.BF16.F32.PACK_AB R10, RZ, R12 ;  /* 0x0000000cff0a723e */ /* 0x000fe400000010ff */
[----:B------:R-:W-:Y:S02]  /*1dee0*/  PRMT R12, R9, 0x7610, R12 ;  /* 0x00007610090c7816 */ /* 0x000fe4000000000c */
[C---:B------:R-:W-:Y:S01]  /*1def0*/  ISETP.GT.AND P5, PT, R0.reuse, 0x49, P3 ;  /* 0x000000490000780c */ /* 0x040fe20001fa4270 */
[----:B------:R-:W-:Y:S01]  /*1df00*/  @P1 STG.E.U16 desc[UR44][R6.64+0x82], R11 ;  /* 0x0000820b06001986 */ /* 0x000fe2000c10152c */
[----:B------:R-:W-:-:S02]  /*1df10*/  ISETP.GT.AND P0, PT, R0, 0x48, P2 ;  /* 0x000000480000780c */ /* 0x000fc40001704270 */
[C---:B------:R-:W-:Y:S01]  /*1df20*/  ISETP.GT.AND P1, PT, R0.reuse, 0x49, P2 ;  /* 0x000000490000780c */ /* 0x040fe20001724270 */
[----:B------:R0:W-:Y:S01]  /*1df30*/  @P4 STG.E.U16 desc[UR44][R4.64+0x90], R10 ;  /* 0x0000900a04004986 */ /* 0x0001e2000c10152c */
[----:B------:R-:W-:-:S07]  /*1df40*/  ISETP.GT.AND P4, PT, R0, 0x50, P3 ;  /* 0x000000500000780c */ /* 0x000fce0001f84270 */
[----:B------:R1:W-:Y:S01]  /*1df50*/  @P5 STG.E.U16 desc[UR44][R4.64+0x92], R12 ;  /* 0x0000920c04005986 */ /* 0x0003e2000c10152c */
[----:B------:R-:W-:-:S03]  /*1df60*/  ISETP.GT.AND P5, PT, R0, 0x51, P3 ;  /* 0x000000510000780c */ /* 0x000fc60001fa4270 */
[----:B------:R3:W-:Y:S01]  /*1df70*/  @P0 STG.E.U16 desc[UR44][R6.64+0x90], R13 ;  /* 0x0000900d06000986 */ /* 0x0007e2000c10152c */
[C---:B------:R-:W-:Y:S02]  /*1df80*/  ISETP.GT.AND P0, PT, R0.reuse, 0x51, P2 ;  /* 0x000000510000780c */ /* 0x040fe40001704270 */
[----:B------:R-:W-:Y:S01]  /*1df90*/  ISETP.GT.AND P6, PT, R0, 0x71, P3 ;  /* 0x000000710000780c */ /* 0x000fe20001fc4270 */
[----:B--2---:R-:W-:-:S05]  /*1dfa0*/  FMUL R3, R3, R2 ;  /* 0x0000000203037220 */ /* 0x004fca0000400000 */
[----:B------:R-:W-:Y:S01]  /*1dfb0*/  F2FP.BF16.F32.PACK_AB R9, RZ, R3 ;  /* 0x00000003ff09723e */ /* 0x000fe200000010ff */
[-C--:B----4-:R-:W-:Y:S01]  /*1dfc0*/  FMUL R3, R8, R2.reuse ;  /* 0x0000000208037220 */ /* 0x090fe20000400000 */
[----:B------:R-:W-:-:S04]  /*1dfd0*/  FMUL R8, R235, R2 ;  /* 0x00000002eb087220 */ /* 0x000fc80000400000 */
[----:B------:R-:W-:Y:S02]  /*1dfe0*/  F2FP.BF16.F32.PACK_AB R3, RZ, R3 ;  /* 0x00000003ff03723e */ /* 0x000fe400000010ff */
[----:B0-----:R-:W-:Y:S02]  /*1dff0*/  PRMT R10, R9, 0x7610, R10 ;  /* 0x00007610090a7816 */ /* 0x001fe4000000000a */
[----:B------:R-:W-:Y:S01]  /*1e000*/  PRMT R11, R3, 0x7610, R11 ;  /* 0x00007610030b7816 */ /* 0x000fe2000000000b */
[----:B------:R-:W-:Y:S01]  /*1e010*/  FMUL R3, R233, R2 ;  /* 0x00000002e9037220 */ /* 0x000fe20000400000 */
[----:B------:R-:W-:Y:S01]  /*1e020*/  F2FP.BF16.F32.PACK_AB R8, RZ, R8 ;  /* 0x00000008ff08723e */ /* 0x000fe200000010ff */
[----:B------:R-:W-:Y:S01]  /*1e030*/  FMUL R9, R234, R2 ;  /* 0x00000002ea097220 */ /* 0x000fe20000400000 */
[----:B------:R0:W-:Y:S02]  /*1e040*/  @P1 STG.E.U16 desc[UR44][R6.64+0x92], R10 ;  /* 0x0000920a06001986 */ /* 0x0001e4000c10152c */
[----:B-1----:R-:W-:-:S02]  /*1e050*/  PRMT R12, R8, 0x7610, R12 ;  /* 0x00007610080c7816 */ /* 0x002fc4000000000c */
[----:B------:R-:W-:Y:S01]  /*1e060*/  F2FP.BF16.F32.PACK_AB R8, RZ, R3 ;  /* 0x00000003ff08723e */ /* 0x000fe200000010ff */
[-C--:B------:R-:W-:Y:S01]  /*1e070*/  FMUL R3, R232, R2.reuse ;  /* 0x00000002e8037220 */ /* 0x080fe20000400000 */
[C---:B------:R-:W-:Y:S02]  /*1e080*/  ISETP.GT.AND P1, PT, R0.reuse, 0x50, P2 ;  /* 0x000000500000780c */ /* 0x040fe40001724270 */
[----:B------:R-:W-:Y:S01]  /*1e090*/  F2FP.BF16.F32.PACK_AB R9, RZ, R9 ;  /* 0x00000009ff09723e */ /* 0x000fe200000010ff */
[----:B------:R1:W-:Y:S01]  /*1e0a0*/  @P4 STG.E.U16 desc[UR44][R4.64+0xa0], R11 ;  /* 0x0000a00b04004986 */ /* 0x0003e2000c10152c */
[----:B------:R-:W-:Y:S02]  /*1e0b0*/  ISETP.GT.AND P4, PT, R0, 0x58, P3 ;  /* 0x000000580000780c */ /* 0x000fe40001f84270 */
[----:B---3--:R-:W-:Y:S02]  /*1e0c0*/  PRMT R13, R9, 0x7610, R13 ;  /* 0x00007610090d7816 */ /* 0x008fe4000000000d */
[----:B------:R-:W-:Y:S01]  /*1e0d0*/  F2FP.BF16.F32.PACK_AB R9, RZ, R3 ;  /* 0x00000003ff09723e */ /* 0x000fe200000010ff */
[-C--:B------:R-:W-:Y:S01]  /*1e0e0*/  FMUL R3, R230, R2.reuse ;  /* 0x00000002e6037220 */ /* 0x080fe20000400000 */
[----:B------:R-:W-:Y:S01]  /*1e0f0*/  PRMT R14, R8, 0x7610, R14 ;  /* 0x00007610080e7816 */ /* 0x000fe2000000000e */
[----:B------:R-:W-:Y:S01]  /*1e100*/  FMUL R8, R231, R2 ;  /* 0x00000002e7087220 */ /* 0x000fe20000400000 */
[----:B------:R2:W-:Y:S01]  /*1e110*/  @P5 STG.E.U16 desc[UR44][R4.64+0xa2], R12 ;  /* 0x0000a20c04005986 */ /* 0x0005e2000c10152c */
[----:B------:R-:W-:-:S02]  /*1e120*/  ISETP.GT.AND P5, PT, R0, 0x59, P3 ;  /* 0x000000590000780c */ /* 0x000fc40001fa4270 */
[----:B------:R-:W-:Y:S01]  /*1e130*/  F2FP.BF16.F32.PACK_AB R3, RZ, R3 ;  /* 0x00000003ff03723e */ /* 0x000fe200000010ff */
[----:B------:R-:W-:Y:S01]  /*1e140*/  @P1 STG.E.U16 desc[UR44][R6.64+0xa0], R13 ;  /* 0x0000a00d06001986 */ /* 0x000fe2000c10152c */
[----:B0-----:R-:W-:Y:S01]  /*1e150*/  F2FP.BF16.F32.PACK_AB R10, RZ, R8 ;  /* 0x00000008ff0a723e */ /* 0x001fe200000010ff */
[-C--:B------:R-:W-:Y:S01]  /*1e160*/  FMUL R8, R229, R2.reuse ;  /* 0x00000002e5087220 */ /* 0x080fe20000400000 */
[----:B-1----:R-:W-:Y:S01]  /*1e170*/  PRMT R11, R3, 0x7610, R11 ;  /* 0x00007610030b7816 */ /* 0x002fe2000000000b */
[----:B------:R-:W-:Y:S01]  /*1e180*/  @P0 STG.E.U16 desc[UR44][R6.64+0xa2], R14 ;  /* 0x0000a20e06000986 */ /* 0x000fe2000c10152c */
[----:B------:R-:W-:Y:S01]  /*1e190*/  ISETP.GT.AND P0, PT, R0, 0x58, P2 ;  /* 0x000000580000780c */ /* 0x000fe20001704270 */
[----:B------:R-:W-:Y:S01]  /*1e1a0*/  FMUL R3, R228, R2 ;  /* 0x00000002e4037220 */ /* 0x000fe20000400000 */
[C---:B------:R-:W-:Y:S01]  /*1e1b0*/  ISETP.GT.AND P1, PT, R0.reuse, 0x59, P2 ;  /* 0x000000590000780c */ /* 0x040fe20001724270 */
[----:B------:R0:W-:Y:S01]  /*1e1c0*/  @P4 STG.E.U16 desc[UR44][R4.64+0xb0], R9 ;  /* 0x0000b00904004986 */ /* 0x0001e2000c10152c */
[----:B------:R-:W-:-:S02]  /*1e1d0*/  ISETP.GT.AND P4, PT, R0, 0x60, P3 ;  /* 0x000000600000780c */ /* 0x000fc40001f84270 */
[----:B------:R-:W-:Y:S01]  /*1e1e0*/  F2FP.BF16.F32.PACK_AB R8, RZ, R8 ;  /* 0x00000008ff08723e */ /* 0x000fe200000010ff */
[----:B------:R1:W-:Y:S03]  /*1e1f0*/  @P5 STG.E.U16 desc[UR44][R4.64+0xb2], R10 ;  /* 0x0000b20a04005986 */ /* 0x0003e6000c10152c */
[----:B--2---:R-:W-:Y:S02]  /*1e200*/  PRMT R12, R8, 0x7610, R12 ;  /* 0x00007610080c7816 */ /* 0x004fe4000000000c */
[----:B0-----:R-:W-:Y:S01]  /*1e210*/  F2FP.BF16.F32.PACK_AB R9, RZ, R3 ;  /* 0x00000003ff09723e */ /* 0x001fe200000010ff */
[-C--:B------:R-:W-:Y:S01]  /*1e220*/  FMUL R3, R227, R2.reuse ;  /* 0x00000002e3037220 */ /* 0x080fe20000400000 */
[-C--:B------:R-:W-:Y:S02]  /*1e230*/  FMUL R8, R226, R2.reuse ;  /* 0x00000002e2087220 */ /* 0x080fe40000400000 */
[----:B-1----:R-:W-:Y:S01]  /*1e240*/  PRMT R10, R9, 0x7610, R10 ;  /* 0x00007610090a7816 */ /* 0x002fe2000000000a */
[----:B------:R0:W-:Y:S01]  /*1e250*/  @P0 STG.E.U16 desc[UR44][R6.64+0xb0], R11 ;  /* 0x0000b00b06000986 */ /* 0x0001e2000c10152c */
[----:B------:R-:W-:Y:S01]  /*1e260*/  F2FP.BF16.F32.PACK_AB R3, RZ, R3 ;  /* 0x00000003ff03723e */ /* 0x000fe200000010ff */
[----:B------:R-:W-:Y:S01]  /*1e270*/  FMUL R9, R225, R2 ;  /* 0x00000002e1097220 */ /* 0x000fe20000400000 */
[C---:B------:R-:W-:Y:S01]  /*1e280*/  ISETP.GT.AND P5, PT, R0.reuse, 0x61, P3 ;  /* 0x000000610000780c */ /* 0x040fe20001fa4270 */
[----:B------:R1:W-:Y:S01]  /*1e290*/  @P1 STG.E.U16 desc[UR44][R6.64+0xb2], R12 ;  /* 0x0000b20c06001986 */ /* 0x0003e2000c10152c */
[----:B------:R-:W-:-:S03]  /*1e2a0*/  ISETP.GT.AND P1, PT, R0, 0x60, P2 ;  /* 0x000000600000780c */ /* 0x000fc60001724270 */
[----:B------:R-:W-:Y:S01]  /*1e2b0*/  @P4 STG.E.U16 desc[UR44][R4.64+0xc0], R10 ;  /* 0x0000c00a04004986 */ /* 0x000fe2000c10152c */
[----:B------:R-:W-:Y:S02]  /*1e2c0*/  ISETP.GT.AND P4, PT, R0, 0x61, P2 ;  /* 0x000000610000780c */ /* 0x000fe40001784270 */
[----:B------:R-:W-:Y:S02]  /*1e2d0*/  F2FP.BF16.F32.PACK_AB R8, RZ, R8 ;  /* 0x00000008ff08723e */ /* 0x000fe400000010ff */
[----:B0-----:R-:W-:Y:S01]  /*1e2e0*/  PRMT R11, R3, 0x7610, R11 ;  /* 0x00007610030b7816 */ /* 0x001fe2000000000b */
[-C--:B------:R-:W-:Y:S01]  /*1e2f0*/  FMUL R3, R224, R2.reuse ;  /* 0x00000002e0037220 */ /* 0x080fe20000400000 */
[----:B------:R-:W-:Y:S02]  /*1e300*/  F2FP.BF16.F32.PACK_AB R9, RZ, R9 ;  /* 0x00000009ff09723e */ /* 0x000fe400000010ff */
[----:B-1----:R-:W-:Y:S02]  /*1e310*/  PRMT R12, R8, 0x7610, R12 ;  /* 0x00007610080c7816 */ /* 0x002fe4000000000c */
[----:B------:R-:W-:Y:S01]  /*1e320*/  F2FP.BF16.F32.PACK_AB R8, RZ, R3 ;  /* 0x00000003ff08723e */ /* 0x000fe200000010ff */
[----:B------:R-:W-:Y:S01]  /*1e330*/  FMUL R3, R223, R2 ;  /* 0x00000002df037220 */ /* 0x000fe20000400000 */
[----:B------:R-:W-:Y:S01]  /*1e340*/  PRMT R13, R9, 0x7610, R13 ;  /* 0x00007610090d7816 */ /* 0x000fe2000000000d */
[----:B------:R0:W-:Y:S01]  /*1e350*/  @P5 STG.E.U16 desc[UR44][R4.64+0xc2], R11 ;  /* 0x0000c20b04005986 */ /* 0x0001e2000c10152c */
[----:B------:R-:W-:-:S02]  /*1e360*/  ISETP.GT.AND P0, PT, R0, 0x68, P3 ;  /* 0x000000680000780c */ /* 0x000fc40001f04270 */
[----:B------:R-:W-:Y:S01]  /*1e370*/  F2FP.BF16.F32.PACK_AB R9, RZ, R3 ;  /* 0x00000003ff09723e */ /* 0x000fe200000010ff */
[----:B------:R1:W-:Y:S01]  /*1e380*/  @P1 STG.E.U16 desc[UR44][R6.64+0xc0], R12 ;  /* 0x0000c00c06001986 */ /* 0x0003e2000c10152c */
[----:B------:R-:W-:-:S03]  /*1e390*/  FMUL R3, R221, R2 ;  /* 0x00000002dd037220 */ /* 0x000fc60000400000 */
[----:B------:R-:W-:Y:S01]  /*1e3a0*/  @P4 STG.E.U16 desc[UR44][R6.64+0xc2], R13 ;  /* 0x0000c20d06004986 */ /* 0x000fe2000c10152c */
[----:B------:R-:W-:Y:S02]  /*1e3b0*/  ISETP.GT.AND P4, PT, R0, 0x69, P3 ;  /* 0x000000690000780c */ /* 0x000fe40001f84270 */
[----:B------:R-:W-:Y:S01]  /*1e3c0*/  PRMT R14, R8, 0x7610, R14 ;  /* 0x00007610080e7816 */ /* 0x000fe2000000000e */
[-C--:B------:R-:W-:Y:S01]  /*1e3d0*/  FMUL R8, R222, R2.reuse ;  /* 0x00000002de087220 */ /* 0x080fe20000400000 */
[----:B------:R-:W-:Y:S02]  /*1e3e0*/  F2FP.BF16.F32.PACK_AB R3, RZ, R3 ;  /* 0x00000003ff03723e */ /* 0x000fe400000010ff */
[----:B------:R-:W-:Y:S01]  /*1e3f0*/  ISETP.GT.AND P1, PT, R0, 0x68, P2 ;  /* 0x000000680000780c */ /* 0x000fe20001724270 */
[----:B------:R-:W-:Y:S01]  /*1e400*/  @P0 STG.E.U16 desc[UR44][R4.64+0xd0], R14 ;  /* 0x0000d00e04000986 */ /* 0x000fe2000c10152c */
[----:B0-----:R-:W-:Y:S01]  /*1e410*/  PRMT R11, R3, 0x7610, R11 ;  /* 0x00007610030b7816 */ /* 0x001fe2000000000b */
[----:B------:R-:W-:Y:S01]  /*1e420*/  FMUL R3, R219, R2 ;  /* 0x00000002db037220 */ /* 0x000fe20000400000 */
[----:B------:R-:W-:Y:S01]  /*1e430*/  F2FP.BF16.F32.PACK_AB R10, RZ, R8 ;  /* 0x00000008ff0a723e */ /* 0x000fe200000010ff */
[----:B------:R-:W-:Y:S01]  /*1e440*/  FMUL R8, R220, R2 ;  /* 0x00000002dc087220 */ /* 0x000fe20000400000 */
[C---:B------:R-:W-:Y:S01]  /*1e450*/  ISETP.GT.AND P0, PT, R0.reuse, 0x69, P2 ;  /* 0x000000690000780c */ /* 0x040fe20001704270 */
[----:B------:R0:W-:Y:S01]  /*1e460*/  @P4 STG.E.U16 desc[UR44][R4.64+0xd2], R9 ;  /* 0x0000d20904004986 */ /* 0x0001e2000c10152c */
[----:B------:R-:W-:-:S02]  /*1e470*/  ISETP.GT.AND P5, PT, R0, 0x70, P3 ;  /* 0x000000700000780c */ /* 0x000fc40001fa4270 */
[----:B------:R-:W-:-:S04]  /*1e480*/  F2FP.BF16.F32.PACK_AB R8, RZ, R8 ;  /* 0x00000008ff08723e */ /* 0x000fc800000010ff */
[----:B-1----:R-:W-:Y:S02]  /*1e490*/  PRMT R12, R8, 0x7610, R12 ;  /* 0x00007610080c7816 */ /* 0x002fe4000000000c */
[----:B0-----:R-:W-:Y:S01]  /*1e4a0*/  F2FP.BF16.F32.PACK_AB R9, RZ, R3 ;  /* 0x00000003ff09723e */ /* 0x001fe200000010ff */
[-C--:B------:R-:W-:Y:S01]  /*1e4b0*/  FMUL R3, R218, R2.reuse ;  /* 0x00000002da037220 */ /* 0x080fe20000400000 */
[----:B------:R-:W-:Y:S01]  /*1e4c0*/  FMUL R8, R217, R2 ;  /* 0x00000002d9087220 */ /* 0x000fe20000400000 */
[----:B------:R0:W-:Y:S03]  /*1e4d0*/  @P1 STG.E.U16 desc[UR44][R6.64+0xd0], R10 ;  /* 0x0000d00a06001986 */ /* 0x0001e6000c10152c */
[----:B------:R-:W-:Y:S01]  /*1e4e0*/  F2FP.BF16.F32.PACK_AB R3, RZ, R3 ;  /* 0x00000003ff03723e */ /* 0x000fe200000010ff */
[----:B------:R1:W-:Y:S01]  /*1e4f0*/  @P0 STG.E.U16 desc[UR44][R6.64+0xd2], R11 ;  /* 0x0000d20b06000986 */ /* 0x0003e2000c10152c */
[----:B------:R-:W-:-:S02]  /*1e500*/  ISETP.GT.AND P1, PT, R0, 0x70, P2 ;  /* 0x000000700000780c */ /* 0x000fc40001724270 */
[----:B------:R-:W-:Y:S01]  /*1e510*/  F2FP.BF16.F32.PACK_AB R8, RZ, R8 ;  /* 0x00000008ff08723e */ /* 0x000fe200000010ff */
[----:B------:R2:W-:Y:S01]  /*1e520*/  @P5 STG.E.U16 desc[UR44][R4.64+0xe0], R12 ;  /* 0x0000e00c04005986 */ /* 0x0005e2000c10152c */
[----:B0-----:R-:W-:Y:S01]  /*1e530*/  PRMT R10, R9, 0x7610, R10 ;  /* 0x00007610090a7816 */ /* 0x001fe2000000000a */
[-C--:B------:R-:W-:Y:S01]  /*1e540*/  FMUL R9, R216, R2.reuse ;  /* 0x00000002d8097220 */ /* 0x080fe20000400000 */
[----:B-1----:R-:W-:Y:S01]  /*1e550*/  PRMT R11, R3, 0x7610, R11 ;  /* 0x00007610030b7816 */ /* 0x002fe2000000000b */
[----:B------:R-:W-:-:S03]  /*1e560*/  FMUL R3, R215, R2 ;  /* 0x00000002d7037220 */ /* 0x000fc60000400000 */
[----:B------:R-:W-:Y:S02]  /*1e570*/  F2FP.BF16.F32.PACK_AB R9, RZ, R9 ;  /* 0x00000009ff09723e */ /* 0x000fe400000010ff */
[----:B--2---:R-:W-:Y:S02]  /*1e580*/  PRMT R12, R8, 0x7610, R12 ;  /* 0x00007610080c7816 */ /* 0x004fe4000000000c */
[----:B------:R-:W-:Y:S01]  /*1e590*/  F2FP.BF16.F32.PACK_AB R8, RZ, R3 ;  /* 0x00000003ff08723e */ /* 0x000fe200000010ff */
[----:B------:R-:W-:Y:S01]  /*1e5a0*/  FMUL R3, R214, R2 ;  /* 0x00000002d6037220 */ /* 0x000fe20000400000 */
[C---:B------:R-:W-:Y:S02]  /*1e5b0*/  ISETP.GT.AND P4, PT, R0.reuse, 0x71, P2 ;  /* 0x000000710000780c */ /* 0x040fe40001784270 */
[----:B------:R-:W-:Y:S01]  /*1e5c0*/  ISETP.GT.AND P5, PT, R0, 0x78, P3 ;  /* 0x000000780000780c */ /* 0x000fe20001fa4270 */
[----:B------:R0:W-:Y:S01]  /*1e5d0*/  @P6 STG.E.U16 desc[UR44][R4.64+0xe2], R10 ;  /* 0x0000e20a04006986 */ /* 0x0001e2000c10152c */
[----:B------:R-:W-:-:S02]  /*1e5e0*/  PRMT R13, R9, 0x7610, R13 ;  /* 0x00007610090d7816 */ /* 0x000fc4000000000d */
[----:B------:R-:W-:Y:S01]  /*1e5f0*/  F2FP.BF16.F32.PACK_AB R9, RZ, R3 ;  /* 0x00000003ff09723e */ /* 0x000fe200000010ff */
[----:B------:R1:W-:Y:S01]  /*1e600*/  @P1 STG.E.U16 desc[UR44][R6.64+0xe0], R11 ;  /* 0x0000e00b06001986 */ /* 0x0003e2000c10152c */
[----:B------:R-:W-:Y:S01]  /*1e610*/  ISETP.GT.AND P0, PT, R0, 0x79, P3 ;  /* 0x000000790000780c */ /* 0x000fe20001f04270 */
[-C--:B------:R-:W-:Y:S01]  /*1e620*/  FMUL R3, R212, R2.reuse ;  /* 0x00000002d4037220 */ /* 0x080fe20000400000 */
[----:B------:R-:W-:Y:S02]  /*1e630*/  ISETP.GT.AND P1, PT, R0, 0x78, P2 ;  /* 0x000000780000780c */ /* 0x000fe40001724270 */
[----:B------:R-:W-:Y:S01]  /*1e640*/  PRMT R14, R8, 0x7610, R14 ;  /* 0x00007610080e7816 */ /* 0x000fe2000000000e */
[----:B------:R-:W-:Y:S01]  /*1e650*/  FMUL R8, R213, R2 ;  /* 0x00000002d5087220 */ /* 0x000fe20000400000 */
[----:B------:R-:W-:Y:S01]  /*1e660*/  F2FP.BF16.F32.PACK_AB R3, RZ, R3 ;  /* 0x00000003ff03723e */ /* 0x000fe200000010ff */
[----:B------:R2:W-:Y:S01]  /*1e670*/  @P4 STG.E.U16 desc[UR44][R6.64+0xe2], R12 ;  /* 0x0000e20c06004986 */ /* 0x0005e2000c10152c */
[----:B------:R-:W-:-:S02]  /*1e680*/  ISETP.GT.AND P4, PT, R0, 0x79, P2 ;  /* 0x000000790000780c */ /* 0x000fc40001784270 */
[----:B0-----:R-:W-:Y:S01]  /*1e690*/  F2FP.BF16.F32.PACK_AB R10, RZ, R8 ;  /* 0x00000008ff0a723e */ /* 0x001fe200000010ff */
[----:B------:R-:W-:Y:S01]  /*1e6a0*/  @P5 STG.E.U16 desc[UR44][R4.64+0xf0], R13 ;  /* 0x0000f00d04005986 */ /* 0x000fe2000c10152c */
[----:B-1----:R-:W-:Y:S01]  /*1e6b0*/  PRMT R11, R3, 0x7610, R11 ;  /* 0x00007610030b7816 */ /* 0x002fe2000000000b */
[-C--:B------:R-:W-:Y:S01]  /*1e6c0*/  FMUL R3, R210, R2.reuse ;  /* 0x00000002d2037220 */ /* 0x080fe20000400000 */
[----:B------:R-:W-:Y:S01]  /*1e6d0*/  FMUL R8, R211, R2 ;  /* 0x00000002d3087220 */ /* 0x000fe20000400000 */
[C---:B------:R-:W-:Y:S01]  /*1e6e0*/  ISETP.GT.AND P5, PT, R0.reuse, 0x80, P3 ;  /* 0x000000800000780c */ /* 0x040fe20001fa4270 */
[----:B------:R-:W-:Y:S01]  /*1e6f0*/  @P0 STG.E.U16 desc[UR44][R4.64+0xf2], R14 ;  /* 0x0000f20e04000986 */ /* 0x000fe2000c10152c */
[----:B------:R-:W-:-:S03]  /*1e700*/  ISETP.GT.AND P6, PT, R0, 0x81, P3 ;  /* 0x000000810000780c */ /* 0x000fc60001fc4270 */
[----:B------:R0:W-:Y:S01]  /*1e710*/  @P1 STG.E.U16 desc[UR44][R6.64+0xf0], R9 ;  /* 0x0000f00906001986 */ /* 0x0001e2000c10152c */
[----:B------:R-:W-:-:S04]  /*1e720*/  F2FP.BF16.F32.PACK_AB R8, RZ, R8 ;  /* 0x00000008ff08723e */ /* 0x000fc800000010ff */
[----:B--2---:R-:W-:Y:S01]  /*1e730*/  PRMT R12, R8, 0x7610, R12 ;  /* 0x00007610080c7816 */ /* 0x004fe2000000000c */
[-C--:B------:R-:W-:Y:S01]  /*1e740*/  FMUL R8, R208, R2.reuse ;  /* 0x00000002d0087220 */ /* 0x080fe20000400000 */
[----:B0-----:R-:W-:Y:S01]  /*1e750*/  F2FP.BF16.F32.PACK_AB R9, RZ, R3 ;  /* 0x00000003ff09723e */ /* 0x001fe200000010ff */
[----:B------:R-:W-:Y:S01]  /*1e760*/  FMUL R3, R209, R2 ;  /* 0x00000002d1037220 */ /* 0x000fe20000400000 */
[----:B------:R0:W-:Y:S01]  /*1e770*/  @P4 STG.E.U16 desc[UR44][R6.64+0xf2], R10 ;  /* 0x0000f20a06004986 */ /* 0x0001e2000c10152c */
[----:B------:R-:W-:-:S03]  /*1e780*/  ISETP.GT.AND P0, PT, R0, 0x80, P2 ;  /* 0x000000800000780c */ /* 0x000fc60001704270 */
[----:B------:R-:W-:Y:S01]  /*1e790*/  F2FP.BF16.F32.PACK_AB R3, RZ, R3 ;  /* 0x00000003ff03723e */ /* 0x000fe200000010ff */
[----:B------:R1:W-:Y:S01]  /*1e7a0*/  @P5 STG.E.U16 desc[UR44][R4.64+0x100], R11 ;  /* 0x0001000b04005986 */ /* 0x0003e2000c10152c */
[----:B------:R-:W-:Y:S02]  /*1e7b0*/  ISETP.GT.AND P1, PT, R0, 0x81, P2 ;  /* 0x000000810000780c */ /* 0x000fe40001724270 */
[----:B------:R-:W-:Y:S01]  /*1e7c0*/  F2FP.BF16.F32.PACK_AB R8, RZ, R8 ;  /* 0x00000008ff08723e */ /* 0x000fe200000010ff */
[----:B------:R2:W-:Y:S01]  /*1e7d0*/  @P6 STG.E.U16 desc[UR44][R4.64+0x102], R12 ;  /* 0x0001020c04006986 */ /* 0x0005e2000c10152c */
[----:B0-----:R-:W-:Y:S01]  /*1e7e0*/  PRMT R10, R9, 0x7610, R10 ;  /* 0x00007610090a7816 */ /* 0x001fe2000000000a */
[-C--:B------:R-:W-:Y:S01]  /*1e7f0*/  FMUL R9, R207, R2.reuse ;  /* 0x00000002cf097220 */ /* 0x080fe20000400000 */
[----:B-1----:R-:W-:Y:S01]  /*1e800*/  PRMT R11, R3, 0x7610, R11 ;  /* 0x00007610030b7816 */ /* 0x002fe2000000000b */
[----:B------:R-:W-:Y:S01]  /*1e810*/  FMUL R3, R206, R2 ;  /* 0x00000002ce037220 */ /* 0x000fe20000400000 */
[----:B------:R-:W-:-:S02]  /*1e820*/  ISETP.GT.AND P4, PT, R0, 0x88, P3 ;  /* 0x000000880000780c */ /* 0x000fc40001f84270 */
[----:B--2---:R-:W-:Y:S02]  /*1e830*/  PRMT R12, R8, 0x7610, R12 ;  /* 0x00007610080c7816 */ /* 0x004fe4000000000c */
[----:B------:R-:W-:Y:S01]  /*1e840*/  F2FP.BF16.F32.PACK_AB R8, RZ, R3 ;  /* 0x00000003ff08723e */ /* 0x000fe200000010ff */
[-C--:B------:R-:W-:Y:S01]  /*1e850*/  FMUL R3, R205, R2.reuse ;  /* 0x00000002cd037220 */ /* 0x080fe20000400000 */
[----:B------:R-:W-:Y:S02]  /*1e860*/  F2FP.BF16.F32.PACK_AB R9, RZ, R9 ;  /* 0x00000009ff09723e */ /* 0x000fe400000010ff */
[C---:B------:R-:W-:Y:S01]  /*1e870*/  ISETP.GT.AND P5, PT, R0.reuse, 0x89, P3 ;  /* 0x000000890000780c */ /* 0x040fe20001fa4270 */
[----:B------:R0:W-:Y:S01]  /*1e880*/  @P0 STG.E.U16 desc[UR44][R6.64+0x100], R10 ;  /* 0x0001000a06000986 */ /* 0x0001e2000c10152c */
[----:B------:R-:W-:Y:S02]  /*1e890*/  PRMT R13, R9, 0x7610, R13 ;  /* 0x00007610090d7816 */ /* 0x000fe4000000000d */
[----:B------:R-:W-:Y:S01]  /*1e8a0*/  F2FP.BF16.F32.PACK_AB R9, RZ, R3 ;  /* 0x00000003ff09723e */ /* 0x000fe200000010ff */
[----:B------:R1:W-:Y:S01]  /*1e8b0*/  @P1 STG.E.U16 desc[UR44][R6.64+0x102], R11 ;  /* 0x0001020b06001986 */ /* 0x0003e2000c10152c */
[C---:B------:R-:W-:Y:S01]  /*1e8c0*/  ISETP.GT.AND P0, PT, R0.reuse, 0x88, P2 ;  /* 0x000000880000780c */ /* 0x040fe20001704270 */
[----:B------:R-:W-:Y:S01]  /*1e8d0*/  FMUL R3, R203, R2 ;  /* 0x00000002cb037220 */ /* 0x000fe20000400000 */
[----:B------:R-:W-:-:S02]  /*1e8e0*/  ISETP.GT.AND P1, PT, R0, 0x89, P2 ;  /* 0x000000890000780c */ /* 0x000fc40001724270 */
[----:B------:R-:W-:Y:S01]  /*1e8f0*/  PRMT R14, R8, 0x7610, R14 ;  /* 0x00007610080e7816 */ /* 0x000fe2000000000e */
[----:B------:R-:W-:Y:S01]  /*1e900*/  FMUL R8, R204, R2 ;  /* 0x00000002cc087220 */ /* 0x000fe20000400000 */
[----:B------:R-:W-:Y:S01]  /*1e910*/  F2FP.BF16.F32.PACK_AB R3, RZ, R3 ;  /* 0x00000003ff03723e */ /* 0x000fe200000010ff */
[----:B------:R2:W-:Y:S01]  /*1e920*/  @P4 STG.E.U16 desc[UR44][R4.64+0x110], R12 ;  /* 0x0001100c04004986 */ /* 0x0005e2000c10152c */
[----:B------:R-:W-:Y:S02]  /*1e930*/  ISETP.GT.AND P4, PT, R0, 0x90, P3 ;  /* 0x000000900000780c */ /* 0x000fe40001f84270 */
        /* <DEDUP_REMOVED lines=9> */
[----:B------:R-:W-:Y:S02]  /*1e9d0*/  F2FP.BF16.F32.PACK_AB R8, RZ, R8 ;  /* 0x00000008ff08723e */ /* 0x000fe400000010ff */
[----:B------:R-:W-:Y:S01]  /*1e9e0*/  ISETP.GT.AND P1, PT, R0, 0x91, P2 ;  /* 0x000000910000780c */ /* 0x000fe20001724270 */
[----:B------:R1:W-:Y:S01]  /*1e9f0*/  @P4 STG.E.U16 desc[UR44][R4.64+0x120], R10 ;  /* 0x0001200a04004986 */ /* 0x0003e2000c10152c */
[----:B--2---:R-:W-:Y:S01]  /*1ea00*/  PRMT R12, R8, 0x7610, R12 ;  /* 0x00007610080c7816 */ /* 0x004fe2000000000c */
[-C--:B------:R-:W-:Y:S01]  /*1ea10*/  FMUL R8, R199, R2.reuse ;  /* 0x00000002c7087220 */ /* 0x080fe20000400000 */
[----:B0-----:R-:W-:Y:S01]  /*1ea20*/  F2FP.BF16.F32.PACK_AB R9, RZ, R3 ;  /* 0x00000003ff09723e */ /* 0x001fe200000010ff */
[----:B------:R-:W-:Y:S01]  /*1ea30*/  FMUL R3, R200, R2 ;  /* 0x00000002c8037220 */ /* 0x000fe20000400000 */
[----:B------:R-:W-:Y:S01]  /*1ea40*/  ISETP.GT.AND P4, PT, R0, 0x98, P3 ;  /* 0x000000980000780c */ /* 0x000fe20001f84270 */
[----:B------:R0:W-:Y:S03]  /*1ea50*/  @P5 STG.E.U16 desc[UR44][R4.64+0x122], R11 ;  /* 0x0001220b04005986 */ /* 0x0001e6000c10152c */
[----:B------:R-:W-:-:S02]  /*1ea60*/  F2FP.BF16.F32.PACK_AB R3, RZ, R3 ;  /* 0x00000003ff03723e */ /* 0x000fc400000010ff */
[----:B-1----:R-:W-:Y:S01]  /*1ea70*/  PRMT R10, R9, 0x7610, R10 ;  /* 0x00007610090a7816 */ /* 0x002fe2000000000a */
[----:B------:R-:W-:Y:S01]  /*1ea80*/  FMUL R9, R198, R2 ;  /* 0x00000002c6097220 */ /* 0x000fe20000400000 */
[----:B------:R-:W-:Y:S01]  /*1ea90*/  F2FP.BF16.F32.PACK_AB R8, RZ, R8 ;  /* 0x00000008ff08723e */ /* 0x000fe200000010ff */
[----:B------:R1:W-:Y:S01]  /*1eaa0*/  @P0 STG.E.U16 desc[UR44][R6.64+0x120], R12 ;  /* 0x0001200c06000986 */ /* 0x0003e2000c10152c */
[----:B0-----:R-:W-:Y:S01]  /*1eab0*/  PRMT R11, R3, 0x7610, R11 ;  /* 0x00007610030b7816 */ /* 0x001fe2000000000b */
[----:B------:R-:W-:Y:S01]  /*1eac0*/  FMUL R3, R197, R2 ;  /* 0x00000002c5037220 */ /* 0x000fe20000400000 */
[C---:B------:R-:W-:Y:S01]  /*1ead0*/  ISETP.GT.AND P5, PT, R0.reuse, 0x99, P3 ;  /* 0x000000990000780c */ /* 0x040fe20001fa4270 */
[----:B------:R0:W-:Y:S01]  /*1eae0*/  @P1 STG.E.U16 desc[UR44][R6.64+0x122], R10 ;  /* 0x0001220a06001986 */ /* 0x0001e2000c10152c */
[----:B------:R-:W-:Y:S02]  /*1eaf0*/  ISETP.GT.AND P1, PT, R0, 0x98, P2 ;  /* 0x000000980000780c */ /* 0x000fe40001724270 */
[----:B------:R-:W-:-:S02]  /*1eb00*/  F2FP.BF16.F32.PACK_AB R9, RZ, R9 ;  /* 0x00000009ff09723e */ /* 0x000fc400000010ff */
[----:B-1----:R-:W-:Y:S02]  /*1eb10*/  PRMT R12, R8, 0x7610, R12 ;  /* 0x00007610080c7816 */ /* 0x002fe4000000000c */
[----:B------:R-:W-:Y:S01]  /*1eb20*/  F2FP.BF16.F32.PACK_AB R8, RZ, R3 ;  /* 0x00000003ff08723e */ /* 0x000fe200000010ff */
[-C--:B------:R-:W-:Y:S01]  /*1eb30*/  FMUL R3, R196, R2.reuse ;  /* 0x00000002c4037220 */ /* 0x080fe20000400000 */
[C---:B------:R-:W-:Y:S01]  /*1eb40*/  ISETP.GT.AND P0, PT, R0.reuse, 0x99, P2 ;  /* 0x000000990000780c */ /* 0x040fe20001704270 */
[----:B------:R1:W-:Y:S01]  /*1eb50*/  @P4 STG.E.U16 desc[UR44][R4.64+0x130], R11 ;  /* 0x0001300b04004986 */ /* 0x0003e2000c10152c */
[----:B------:R-:W-:Y:S02]  /*1eb60*/  ISETP.GT.AND P4, PT, R0, 0xa0, P3 ;  /* 0x000000a00000780c */ /* 0x000fe40001f84270 */
[----:B------:R-:W-:Y:S02]  /*1eb70*/  PRMT R13, R9, 0x7610, R13 ;  /* 0x00007610090d7816 */ /* 0x000fe4000000000d */
        /* <DEDUP_REMOVED lines=68> */
[----:B------:R-:W-:Y:S02]  /*1efc0*/  ISETP.GT.AND P1, PT, R0, 0xb8, P2 ;  /* 0x000000b80000780c */ /* 0x000fe40001724270 */
[----:B------:R-:W-:Y:S02]  /*1efd0*/  F2FP.BF16.F32.PACK_AB R8, RZ, R8 ;  /* 0x00000008ff08723e */ /* 0x000fe400000010ff */
[----:B0-----:R-:W-:Y:S01]  /*1efe0*/  PRMT R10, R9, 0x7610, R10 ;  /* 0x00007610090a7816 */ /* 0x001fe2000000000a */
[-C--:B------:R-:W-:Y:S01]  /*1eff0*/  FMUL R9, R180, R2.reuse ;  /* 0x00000002b4097220 */ /* 0x080fe20000400000 */
[----:B-1----:R-:W-:Y:S01]  /*1f000*/  PRMT R11, R3, 0x7610, R11 ;  /* 0x00007610030b7816 */ /* 0x002fe2000000000b */
[----:B------:R-:W-:Y:S01]  /*1f010*/  FMUL R3, R179, R2 ;  /* 0x00000002b3037220 */ /* 0x000fe20000400000 */
[----:B------:R0:W-:Y:S02]  /*1f020*/  @P5 STG.E.U16 desc[UR44][R4.64+0x170], R12 ;  /* 0x0001700c04005986 */ /* 0x0001e4000c10152c */
[----:B------:R-:W-:-:S02]  /*1f030*/  F2FP.BF16.F32.PACK_AB R9, RZ, R9 ;  /* 0x00000009ff09723e */ /* 0x000fc400000010ff */
[C---:B------:R-:W-:Y:S02]  /*1f040*/  ISETP.GT.AND P4, PT, R0.reuse, 0xb9, P2 ;  /* 0x000000b90000780c */ /* 0x040fe40001784270 */
[----:B------:R-:W-:Y:S02]  /*1f050*/  ISETP.GT.AND P5, PT, R0, 0xc0, P3 ;  /* 0x000000c00000780c */ /* 0x000fe40001fa4270 */
[----:B0-----:R-:W-:Y:S02]  /*1f060*/  PRMT R12, R8, 0x7610, R12 ;  /* 0x00007610080c7816 */ /* 0x001fe4000000000c */
[----:B------:R-:W-:Y:S01]  /*1f070*/  F2FP.BF16.F32.PACK_AB R8, RZ, R3 ;  /* 0x00000003ff08723e */ /* 0x000fe200000010ff */
[----:B------:R-:W-:Y:S01]  /*1f080*/  FMUL R3, R178, R2 ;  /* 0x00000002b2037220 */ /* 0x000fe20000400000 */
[----:B------:R-:W-:Y:S01]  /*1f090*/  PRMT R13, R9, 0x7610, R13 ;  /* 0x00007610090d7816 */ /* 0x000fe2000000000d */
[----:B------:R0:W-:Y:S01]  /*1f0a0*/  @P6 STG.E.U16 desc[UR44][R4.64+0x172], R10 ;  /* 0x0001720a04006986 */ /* 0x0001e2000c10152c */
[----:B------:R-:W-:-:S02]  /*1f0b0*/  ISETP.GT.AND P0, PT, R0, 0xc1, P3 ;  /* 0x000000c10000780c */ /* 0x000fc40001f04270 */
[----:B------:R-:W-:Y:S01]  /*1f0c0*/  F2FP.BF16.F32.PACK_AB R9, RZ, R3 ;  /* 0x00000003ff09723e */ /* 0x000fe200000010ff */
[----:B------:R1:W-:Y:S01]  /*1f0d0*/  @P1 STG.E.U16 desc[UR44][R6.64+0x170], R11 ;  /* 0x0001700b06001986 */ /* 0x0003e2000c10152c */
[-C--:B------:R-:W-:Y:S01]  /*1f0e0*/  FMUL R3, R176, R2.reuse ;  /* 0x00000002b0037220 */ /* 0x080fe20000400000 */
[----:B------:R-:W-:Y:S02]  /*1f0f0*/  ISETP.GT.AND P1, PT, R0, 0xc0, P2 ;  /* 0x000000c00000780c */ /* 0x000fe40001724270 */
        /* <DEDUP_REMOVED lines=40> */
[C---:B------:R-:W-:Y:S01]  /*1f380*/  ISETP.GT.AND P0, PT, R0.reuse, 0xd0, P2 ;  /* 0x000000d00000780c */ /* 0x040fe20001704270 */
        /* <DEDUP_REMOVED lines=11> */
[----:B------:R-:W-:Y:S01]  /*1f440*/  ISETP.GT.AND P5, PT, R0, 0xd9, P3 ;  /* 0x000000d90000780c */ /* 0x000fe20001fa4270 */
[----:B------:R-:W-:Y:S01]  /*1f450*/  FMUL R8, R166, R2 ;  /* 0x00000002a6087220 */ /* 0x000fe20000400000 */
[----:B------:R-:W-:Y:S01]  /*1f460*/  @P0 STG.E.U16 desc[UR44][R6.64+0x1a0], R14 ;  /* 0x0001a00e06000986 */ /* 0x000fe2000c10152c */
[----:B------:R-:W-:-:S03]  /*1f470*/  ISETP.GT.AND P0, PT, R0, 0xd8, P2 ;  /* 0x000000d80000780c */ /* 0x000fc60001704270 */
[----:B------:R0:W-:Y:S01]  /*1f480*/  @P1 STG.E.U16 desc[UR44][R6.64+0x1a2], R9 ;  /* 0x0001a20906001986 */ /* 0x0001e2000c10152c */
[----:B------:R-:W-:Y:S02]  /*1f490*/  F2FP.BF16.F32.PACK_AB R8, RZ, R8 ;  /* 0x00000008ff08723e */ /* 0x000fe400000010ff */
[----:B------:R-:W-:Y:S02]  /*1f4a0*/  ISETP.GT.AND P1, PT, R0, 0xd9, P2 ;  /* 0x000000d90000780c */ /* 0x000fe40001724270 */
        /* <DEDUP_REMOVED lines=16> */
[----:B------:R1:W-:Y:S01]  /*1f5b0*/  @P1 STG.E.U16 desc[UR44][R6.64+0x1b2], R10 ;  /* 0x0001b20a06001986 */ /* 0x0003e2000c10152c */
[----:B------:R-:W-:Y:S02]  /*1f5c0*/  ISETP.GT.AND P1, PT, R0, 0xe0, P2 ;  /* 0x000000e00000780c */ /* 0x000fe40001724270 */
[----:B0-----:R-:W-:Y:S02]  /*1f5d0*/  PRMT R12, R8, 0x7610, R12 ;  /* 0x00007610080c7816 */ /* 0x001fe4000000000c */
[----:B------:R-:W-:Y:S01]  /*1f5e0*/  F2FP.BF16.F32.PACK_AB R8, RZ, R3 ;  /* 0x00000003ff08723e */ /* 0x000fe200000010ff */
[-C--:B------:R-:W-:Y:S01]  /*1f5f0*/  FMUL R3, R160, R2.reuse ;  /* 0x00000002a0037220 */ /* 0x080fe20000400000 */
[----:B------:R-:W-:Y:S01]  /*1f600*/  ISETP.GT.AND P0, PT, R0, 0xe1, P2 ;  /* 0x000000e10000780c */ /* 0x000fe20001704270 */
[----:B------:R0:W-:Y:S01]  /*1f610*/  @P4 STG.E.U16 desc[UR44][R4.64+0x1c0], R11 ;  /* 0x0001c00b04004986 */ /* 0x0001e2000c10152c */
[----:B-1----:R-:W-:Y:S02]  /*1f620*/  PRMT R10, R9, 0x7610, R10 ;  /* 0x00007610090a7816 */ /* 0x002fe4000000000a */
[----:B------:R-:W-:Y:S01]  /*1f630*/  PRMT R13, R8, 0x7610, R13 ;  /* 0x00007610080d7816 */ /* 0x000fe2000000000d */
[----:B------:R-:W-:Y:S01]  /*1f640*/  @P5 STG.E.U16 desc[UR44][R4.64+0x1c2], R12 ;  /* 0x0001c20c04005986 */ /* 0x000fe2000c10152c */
[----:B------:R-:W-:Y:S01]  /*1f650*/  FMUL R8, R159, R2 ;  /* 0x000000029f087220 */ /* 0x000fe20000400000 */
[----:B------:R-:W-:-:S02]  /*1f660*/  ISETP.GT.AND P4, PT, R0, 0xe8, P3 ;  /* 0x000000e80000780c */ /* 0x000fc40001f84270 */
[----:B------:R-:W-:Y:S01]  /*1f670*/  F2FP.BF16.F32.PACK_AB R9, RZ, R3 ;  /* 0x00000003ff09723e */ /* 0x000fe200000010ff */
[----:B------:R-:W-:Y:S01]  /*1f680*/  FMUL R3, R158, R2 ;  /* 0x000000029e037220 */ /* 0x000fe20000400000 */
[C---:B------:R-:W-:Y:S02]  /*1f690*/  ISETP.GT.AND P5, PT, R0.reuse, 0xe9, P3 ;  /* 0x000000e90000780c */ /* 0x040fe40001fa4270 */
[----:B------:R-:W-:Y:S02]  /*1f6a0*/  ISETP.GT.AND P6, PT, R0, 0xe8, P2 ;  /* 0x000000e80000780c */ /* 0x000fe400017c4270 */
[----:B------:R-:W-:Y:S01]  /*1f6b0*/  F2FP.BF16.F32.PACK_AB R8, RZ, R8 ;  /* 0x00000008ff08723e */ /* 0x000fe200000010ff */
[----:B------:R1:W-:Y:S01]  /*1f6c0*/  @P1 STG.E.U16 desc[UR44][R6.64+0x1c0], R10 ;  /* 0x0001c00a06001986 */ /* 0x0003e2000c10152c */
[----:B------:R-:W-:Y:S02]  /*1f6d0*/  F2FP.BF16.F32.PACK_AB R3, RZ, R3 ;  /* 0x00000003ff03723e */ /* 0x000fe400000010ff */
[----:B0-----:R-:W-:-:S02]  /*1f6e0*/  PRMT R11, R8, 0x7610, R11 ;  /* 0x00007610080b7816 */ /* 0x001fc4000000000b */
[----:B------:R-:W-:Y:S01]  /*1f6f0*/  PRMT R18, R3, 0x7610, R18 ;  /* 0x0000761003127816 */ /* 0x000fe20000000012 */
[----:B------:R0:W-:Y:S01]  /*1f700*/  @P0 STG.E.U16 desc[UR44][R6.64+0x1c2], R13 ;  /* 0x0001c20d06000986 */ /* 0x0001e2000c10152c */
[----:B-1----:R-:W-:Y:S01]  /*1f710*/  PRMT R10, R9, 0x7610, R10 ;  /* 0x00007610090a7816 */ /* 0x002fe2000000000a */
[----:B------:R-:W-:-:S04]  /*1f720*/  FMUL R3, R157, R2 ;  /* 0x000000029d037220 */ /* 0x000fc80000400000 */
[----:B------:R-:W-:Y:S01]  /*1f730*/  @P4 STG.E.U16 desc[UR44][R4.64+0x1d0], R10 ;  /* 0x0001d00a04004986 */ /* 0x000fe2000c10152c */
[----:B------:R-:W-:-:S03]  /*1f740*/  ISETP.GT.AND P4, PT, R0, 0xe9, P2 ;  /* 0x000000e90000780c */ /* 0x000fc60001784270 */
[----:B------:R1:W-:Y:S01]  /*1f750*/  @P5 STG.E.U16 desc[UR44][R4.64+0x1d2], R11 ;  /* 0x0001d20b04005986 */ /* 0x0003e2000c10152c */
[----:B------:R-:W-:-:S03]  /*1f760*/  ISETP.GT.AND P5, PT, R0, 0xf0, P3 ;  /* 0x000000f00000780c */ /* 0x000fc60001fa4270 */
[----:B------:R-:W-:Y:S01]  /*1f770*/  @P6 STG.E.U16 desc[UR44][R6.64+0x1d0], R18 ;  /* 0x0001d01206006986 */ /* 0x000fe2000c10152c */
[----:B------:R-:W-:Y:S01]  /*1f780*/  ISETP.GT.AND P6, PT, R0, 0xf1, P3 ;  /* 0x000000f10000780c */ /* 0x000fe20001fc4270 */
[-C--:B------:R-:W-:Y:S01]  /*1f790*/  FMUL R8, R156, R2.reuse ;  /* 0x000000029c087220 */ /* 0x080fe20000400000 */
[----:B------:R-:W-:Y:S01]  /*1f7a0*/  FMUL R9, R155, R2 ;  /* 0x000000029b097220 */ /* 0x000fe20000400000 */
[----:B0-----:R-:W-:-:S03]  /*1f7b0*/  F2FP.BF16.F32.PACK_AB R13, RZ, R3 ;  /* 0x00000003ff0d723e */ /* 0x001fc600000010ff */
[----:B------:R-:W-:Y:S02]  /*1f7c0*/  F2FP.BF16.F32.PACK_AB R14, RZ, R8 ;  /* 0x00000008ff0e723e */ /* 0x000fe400000010ff */
[----:B------:R-:W-:Y:S01]  /*1f7d0*/  F2FP.BF16.F32.PACK_AB R15, RZ, R9 ;  /* 0x00000009ff0f723e */ /* 0x000fe200000010ff */
[----:B------:R-:W-:Y:S01]  /*1f7e0*/  @P4 STG.E.U16 desc[UR44][R6.64+0x1d2], R13 ;  /* 0x0001d20d06004986 */ /* 0x000fe2000c10152c */
[----:B------:R-:W-:-:S03]  /*1f7f0*/  ISETP.GT.AND P4, PT, R0, 0xf1, P2 ;  /* 0x000000f10000780c */ /* 0x000fc60001784270 */
[----:B------:R-:W-:Y:S04]  /*1f800*/  @P5 STG.E.U16 desc[UR44][R4.64+0x1e0], R14 ;  /* 0x0001e00e04005986 */ /* 0x000fe8000c10152c */
[----:B------:R-:W-:Y:S01]  /*1f810*/  @P6 STG.E.U16 desc[UR44][R4.64+0x1e2], R15 ;  /* 0x0001e20f04006986 */ /* 0x000fe2000c10152c */
[----:B------:R-:W-:Y:S01]  /*1f820*/  ISETP.GT.AND P6, PT, R0, 0xf0, P2 ;  /* 0x000000f00000780c */ /* 0x000fe200017c4270 */
[-C--:B-1----:R-:W-:Y:S01]  /*1f830*/  FMUL R11, R154, R2.reuse ;  /* 0x000000029a0b7220 */ /* 0x082fe20000400000 */
[----:B------:R-:W-:-:S04]  /*1f840*/  FMUL R12, R23, R2 ;  /* 0x00000002170c7220 */ /* 0x000fc80000400000 */
[----:B------:R-:W-:Y:S02]  /*1f850*/  F2FP.BF16.F32.PACK_AB R11, RZ, R11 ;  /* 0x0000000bff0b723e */ /* 0x000fe400000010ff */
[----:B------:R-:W-:Y:S02]  /*1f860*/  F2FP.BF16.F32.PACK_AB R12, RZ, R12 ;  /* 0x0000000cff0c723e */ /* 0x000fe400000010ff */
[C---:B------:R-:W-:Y:S02]  /*1f870*/  ISETP.GT.AND P5, PT, R0.reuse, 0xf8, P3 ;  /* 0x000000f80000780c */ /* 0x040fe40001fa4270 */
[----:B------:R-:W-:Y:S01]  /*1f880*/  ISETP.GT.AND P3, PT, R0, 0xf9, P3 ;  /* 0x000000f90000780c */ /* 0x000fe20001f64270 */
[----:B------:R-:W-:Y:S01]  /*1f890*/  @P6 STG.E.U16 desc[UR44][R6.64+0x1e0], R11 ;  /* 0x0001e00b06006986 */ /* 0x000fe2000c10152c */
[----:B------:R-:W-:-:S03]  /*1f8a0*/  FMUL R10, R22, R2 ;  /* 0x00000002160a7220 */ /* 0x000fc60000400000 */
[----:B------:R0:W-:Y:S01]  /*1f8b0*/  @P4 STG.E.U16 desc[UR44][R6.64+0x1e2], R12 ;  /* 0x0001e20c06004986 */ /* 0x0001e2000c10152c */
[----:B------:R-:W-:Y:S01]  /*1f8c0*/  ISETP.GT.AND P4, PT, R0, 0xf8, P2 ;  /* 0x000000f80000780c */ /* 0x000fe20001784270 */
[-C--:B------:R-:W-:Y:S01]  /*1f8d0*/  FMUL R9, R21, R2.reuse ;  /* 0x0000000215097220 */ /* 0x080fe20000400000 */
[-C--:B------:R-:W-:Y:S01]  /*1f8e0*/  FMUL R8, R19, R2.reuse ;  /* 0x0000000213087220 */ /* 0x080fe20000400000 */
[----:B------:R-:W-:Y:S01]  /*1f8f0*/  FMUL R3, R20, R2 ;  /* 0x0000000214037220 */ /* 0x000fe20000400000 */
[----:B------:R-:W-:Y:S02]  /*1f900*/  F2FP.BF16.F32.PACK_AB R10, RZ, R10 ;  /* 0x0000000aff0a723e */ /* 0x000fe400000010ff */
[----:B------:R-:W-:Y:S02]  /*1f910*/  ISETP.GT.AND P2, PT, R0, 0xf9, P2 ;  /* 0x000000f90000780c */ /* 0x000fe40001744270 */
[----:B------:R-:W-:Y:S02]  /*1f920*/  F2FP.BF16.F32.PACK_AB R9, RZ, R9 ;  /* 0x00000009ff09723e */ /* 0x000fe400000010ff */
[----:B------:R-:W-:-:S02]  /*1f930*/  F2FP.BF16.F32.PACK_AB R8, RZ, R8 ;  /* 0x00000008ff08723e */ /* 0x000fc400000010ff */
[----:B------:R-:W-:Y:S01]  /*1f940*/  F2FP.BF16.F32.PACK_AB R3, RZ, R3 ;  /* 0x00000003ff03723e */ /* 0x000fe200000010ff */
[----:B------:R-:W-:Y:S01]  /*1f950*/  @P5 STG.E.U16 desc[UR44][R4.64+0x1f0], R10 ;  /* 0x0001f00a04005986 */ /* 0x000fe2000c10152c */
[----:B0-----:R-:W-:Y:S01]  /*1f960*/  PRMT R12, R8, 0x7610, R12 ;  /* 0x00007610080c7816 */ /* 0x001fe2000000000c */
[----:B------:R-:W-:Y:S01]  /*1f970*/  @P4 IMAD.MOV.U32 R8, RZ, RZ, R6 ;  /* 0x000000ffff084224 */ /* 0x000fe200078e0006 */
[----:B------:R-:W-:Y:S01]  /*1f980*/  PRMT R11, R3, 0x7610, R11 ;  /* 0x00007610030b7816 */ /* 0x000fe2000000000b */
[----:B------:R0:W-:Y:S01]  /*1f990*/  @P3 STG.E.U16 desc[UR44][R4.64+0x1f2], R9 ;  /* 0x0001f20904003986 */ /* 0x0001e2000c10152c */
[----:B------:R-:W-:Y:S01]  /*1f9a0*/  USHF.L.U32 UR12, UR8, 0x8, URZ ;  /* 0x00000008080c7899 */ /* 0x000fe2000800063f */
[----:B------:R-:W-:Y:S01]  /*1f9b0*/  ISETP.GT.AND P1, PT, R153, 0x80, PT ;  /* 0x000000809900780c */ /* 0x000fe20003f24270 */
[----:B------:R-:W-:Y:S01]  /*1f9c0*/  USHF.L.U64.HI UR11, UR8, 0x8, UR9 ;  /* 0x00000008080b7899 */ /* 0x000fe20008010209 */
[----:B0-----:R-:W-:-:S03]  /*1f9d0*/  @P4 MOV R9, R7 ;  /* 0x0000000700094202 */ /* 0x001fc60000000f00 */
[----:B------:R-:W-:Y:S02]  /*1f9e0*/  IMAD.U32 R3, RZ, RZ, UR12 ;  /* 0x0000000cff037e24 */ /* 0x000fe4000f8e00ff */
[----:B------:R0:W-:Y:S01]  /*1f9f0*/  @P4 STG.E.U16 desc[UR44][R8.64+0x1f0], R11 ;  /* 0x0001f00b08004986 */ /* 0x0001e2000c10152c */
[C---:B------:R-:W-:Y:S02]  /*1fa00*/  ISETP.GT.AND P3, PT, R0.reuse, RZ, P1 ;  /* 0x000000ff0000720c */ /* 0x040fe40000f64270 */
[----:B------:R-:W-:Y:S01]  /*1fa10*/  ISETP.GT.AND P4, PT, R0, 0x1, P1 ;  /* 0x000000010000780c */ /* 0x000fe20000f84270 */
[-C--:B------:R-:W-:Y:S01]  /*1fa20*/  FMUL R24, R24, R2.reuse ;  /* 0x0000000218187220 */ /* 0x080fe20000400000 */
[----:B------:R-:W-:Y:S01]  /*1fa30*/  FMUL R25, R25, R2 ;  /* 0x0000000219197220 */ /* 0x000fe20000400000 */
[----:B0-----:R-:W-:Y:S01]  /*1fa40*/  @P2 IMAD.MOV.U32 R8, RZ, RZ, R6 ;  /* 0x000000ffff082224 */ /* 0x001fe200078e0006 */
[----:B------:R-:W-:Y:S01]  /*1fa50*/  @P2 MOV R9, R7 ;  /* 0x0000000700092202 */ /* 0x000fe20000000f00 */
[----:B------:R-:W-:-:S04]  /*1fa60*/  IMAD.U32 R7, RZ, RZ, UR11 ;  /* 0x0000000bff077e24 */ /* 0x000fc8000f8e00ff */
[----:B------:R0:W-:Y:S01]  /*1fa70*/  @P2 STG.E.U16 desc[UR44][R8.64+0x1f2], R12 ;  /* 0x0001f20c08002986 */ /* 0x0001e2000c10152c */
[C---:B------:R-:W-:Y:S02]  /*1fa80*/  IADD3 R6, P2, P6, R4.reuse, UR5, R3 ;  /* 0x0000000504067c10 */ /* 0x040fe4000fe5e003 */
[----:B------:R-:W-:Y:S02]  /*1fa90*/  IADD3 R4, P5, R4, UR12, RZ ;  /* 0x0000000c04047c10 */ /* 0x000fe4000ffbe0ff */
[----:B------:R-:W-:Y:S02]  /*1faa0*/  IADD3.X R7, R5, UR4, R7, P2, P6 ;  /* 0x0000000405077c10 */ /* 0x000fe400097ec407 */
[----:B------:R-:W-:Y:S02]  /*1fab0*/  ISETP.GT.AND P0, PT, R153, 0x88, PT ;  /* 0x000000889900780c */ /* 0x000fe40003f04270 */
[----:B------:R-:W-:Y:S02]  /*1fac0*/  F2FP.BF16.F32.PACK_AB R24, RZ, R24 ;  /* 0x00000018ff18723e */ /* 0x000fe400000010ff */
[----:B------:R-:W-:-:S02]  /*1fad0*/  IADD3.X R5, R5, UR11, RZ, P5, !PT ;  /* 0x0000000b05057c10 */ /* 0x000fc4000affe4ff */
[----:B------:R-:W-:Y:S02]  /*1fae0*/  F2FP.BF16.F32.PACK_AB R25, RZ, R25 ;  /* 0x00000019ff19723e */ /* 0x000fe400000010ff */
[C---:B------:R-:W-:Y:S01]  /*1faf0*/  ISETP.GT.AND P2, PT, R0.reuse, RZ, P0 ;  /* 0x000000ff0000720c */ /* 0x040fe20000744270 */
[----:B------:R-:W-:Y:S01]  /*1fb00*/  @P3 STG.E.U16 desc[UR44][R4.64], R24 ;  /* 0x0000001804003986 */ /* 0x000fe2000c10152c */
[----:B------:R-:W-:Y:S01]  /*1fb10*/  ISETP.GT.AND P3, PT, R0, 0x1, P0 ;  /* 0x000000010000780c */ /* 0x000fe20000764270 */
[-C--:B------:R-:W-:Y:S02]  /*1fb20*/  FMUL R26, R26, R2.reuse ;  /* 0x000000021a1a7220 */ /* 0x080fe40000400000 */
[----:B------:R-:W-:Y:S01]  /*1fb30*/  @P4 STG.E.U16 desc[UR44][R4.64+0x2], R25 ;  /* 0x0000021904004986 */ /* 0x000fe2000c10152c */
[----:B------:R-:W-:Y:S01]  /*1fb40*/  ISETP.GT.AND P4, PT, R0, 0x8, P1 ;  /* 0x000000080000780c */ /* 0x000fe20000f84270 */
[-C--:B------:R-:W-:Y:S01]  /*1fb50*/  FMUL R27, R27, R2.reuse ;  /* 0x000000021b1b7220 */ /* 0x080fe20000400000 */
[----:B0-----:R-:W-:Y:S01]  /*1fb60*/  IADD3 R8, P5, R4, UR5, RZ ;  /* 0x0000000504087c10 */ /* 0x001fe2000ffbe0ff */
[----:B------:R-:W-:Y:S01]  /*1fb70*/  FMUL R28, R28, R2 ;  /* 0x000000021c1c7220 */ /* 0x000fe20000400000 */
[----:B------:R-:W-:-:S02]  /*1fb80*/  F2FP.BF16.F32.PACK_AB R26, RZ, R26 ;  /* 0x0000001aff1a723e */ /* 0x000fc400000010ff */
[----:B------:R-:W-:Y:S02]  /*1fb90*/  IADD3.X R9, R5, UR4, RZ, P5, !PT ;  /* 0x0000000405097c10 */ /* 0x000fe4000affe4ff */
[----:B------:R-:W-:Y:S02]  /*1fba0*/  F2FP.BF16.F32.PACK_AB R27, RZ, R27 ;  /* 0x0000001bff1b723e */ /* 0x000fe400000010ff */
[----:B------:R-:W-:Y:S01]  /*1fbb0*/  F2FP.BF16.F32.PACK_AB R28, RZ, R28 ;  /* 0x0000001cff1c723e */ /* 0x000fe200000010ff */
[----:B------:R-:W-:Y:S01]  /*1fbc0*/  @P2 STG.E.U16 desc[UR44][R8.64], R26 ;  /* 0x0000001a08002986 */ /* 0x000fe2000c10152c */
[C---:B------:R-:W-:Y:S02]  /*1fbd0*/  ISETP.GT.AND P5, PT, R0.reuse, 0x9, P1 ;  /* 0x000000090000780c */ /* 0x040fe40000fa4270 */
[C---:B------:R-:W-:Y:S01]  /*1fbe0*/  ISETP.GT.AND P2, PT, R0.reuse, 0x8, P0 ;  /* 0x000000080000780c */ /* 0x040fe20000744270 */
[----:B------:R-:W-:Y:S01]  /*1fbf0*/  @P3 STG.E.U16 desc[UR44][R8.64+0x2], R27 ;  /* 0x0000021b08003986 */ /* 0x000fe2000c10152c */
[-C--:B------:R-:W-:Y:S01]  /*1fc00*/  FMUL R29, R29, R2.reuse ;  /* 0x000000021d1d7220 */ /* 0x080fe20000400000 */
[----:B------:R-:W-:Y:S01]  /*1fc10*/  ISETP.GT.AND P3, PT, R0, 0x9, P0 ;  /* 0x000000090000780c */ /* 0x000fe20000764270 */
[-C--:B------:R-:W-:Y:S01]  /*1fc20*/  FMUL R30, R30, R2.reuse ;  /* 0x000000021e1e7220 */ /* 0x080fe20000400000 */
[----:B------:R-:W-:Y:S01]  /*1fc30*/  @P4 STG.E.U16 desc[UR44][R4.64+0x10], R28 ;  /* 0x0000101c04004986 */ /* 0x000fe2000c10152c */
[----:B------:R-:W-:Y:S01]  /*1fc40*/  ISETP.GT.AND P4, PT, R0, 0x10, P1 ;  /* 0x000000100000780c */ /* 0x000fe20000f84270 */
[-C--:B------:R-:W-:Y:S01]  /*1fc50*/  FMUL R31, R31, R2.reuse ;  /* 0x000000021f1f7220 */ /* 0x080fe20000400000 */
[----:B------:R-:W-:Y:S01]  /*1fc60*/  IADD3 R10, P6, R4, UR5, RZ ;  /* 0x00000005040a7c10 */ /* 0x000fe2000ffde0ff */
[----:B------:R-:W-:Y:S01]  /*1fc70*/  FMUL R32, R32, R2 ;  /* 0x0000000220207220 */ /* 0x000fe20000400000 */
[----:B------:R-:W-:-:S02]  /*1fc80*/  F2FP.BF16.F32.PACK_AB R29, RZ, R29 ;  /* 0x0000001dff1d723e */ /* 0x000fc400000010ff */
[----:B------:R-:W-:Y:S02]  /*1fc90*/  F2FP.BF16.F32.PACK_AB R30, RZ, R30 ;  /* 0x0000001eff1e723e */ /* 0x000fe400000010ff */
[----:B------:R-:W-:Y:S02]  /*1fca0*/  IADD3.X R11, R5, UR4, RZ, P6, !PT ;  /* 0x00000004050b7c10 */ /* 0x000fe4000b7fe4ff */
[----:B------:R-:W-:Y:S01]  /*1fcb0*/  F2FP.BF16.F32.PACK_AB R31, RZ, R31 ;  /* 0x0000001fff1f723e */ /* 0x000fe200000010ff */
[----:B------:R-:W-:Y:S01]  /*1fcc0*/  @P5 STG.E.U16 desc[UR44][R4.64+0x12], R29 ;  /* 0x0000121d04005986 */ /* 0x000fe2000c10152c */
[----:B------:R-:W-:Y:S02]  /*1fcd0*/  F2FP.BF16.F32.PACK_AB R32, RZ, R32 ;  /* 0x00000020ff20723e */ /* 0x000fe400000010ff */
[C---:B------:R-:W-:Y:S01]  /*1fce0*/  ISETP.GT.AND P5, PT, R0.reuse, 0x11, P1 ;  /* 0x000000110000780c */ /* 0x040fe20000fa4270 */
[----:B------:R-:W-:Y:S01]  /*1fcf0*/  @P2 STG.E.U16 desc[UR44][R10.64+0x10], R30 ;  /* 0x0000101e0a002986 */ /* 0x000fe2000c10152c */
[----:B------:R-:W-:Y:S01]  /*1fd00*/  ISETP.GT.AND P2, PT, R0, 0x10, P0 ;  /* 0x000000100000780c */ /* 0x000fe20000744270 */
[----:B------:R-:W-:-:S02]  /*1fd10*/  FMUL R33, R33, R2 ;  /* 0x0000000221217220 */ /* 0x000fc40000400000 */
[----:B------:R-:W-:Y:S01]  /*1fd20*/  @P3 STG.E.U16 desc[UR44][R6.64+0x12], R31 ;  /* 0x0000121f06003986 */ /* 0x000fe2000c10152c */
[----:B------:R-:W-:Y:S01]  /*1fd30*/  ISETP.GT.AND P3, PT, R0, 0x11, P0 ;  /* 0x000000110000780c */ /* 0x000fe20000764270 */
[-C--:B------:R-:W-:Y:S02]  /*1fd40*/  FMUL R34, R34, R2.reuse ;  /* 0x0000000222227220 */ /* 0x080fe40000400000 */
[----:B------:R-:W-:Y:S01]  /*1fd50*/  @P4 STG.E.U16 desc[UR44][R4.64+0x20], R32 ;  /* 0x0000202004004986 */ /* 0x000fe2000c10152c */
[----:B------:R-:W-:Y:S01]  /*1fd60*/  ISETP.GT.AND P4, PT, R0, 0x18, P1 ;  /* 0x000000180000780c */ /* 0x000fe20000f84270 */
[-C--:B------:R-:W-:Y:S01]  /*1fd70*/  FMUL R35, R35, R2.reuse ;  /* 0x0000000223237220 */ /* 0x080fe20000400000 */
[----:B------:R-:W-:Y:S01]  /*1fd80*/  FMUL R36, R36, R2 ;  /* 0x0000000224247220 */ /* 0x000fe20000400000 */
[----:B------:R-:W-:Y:S02]  /*1fd90*/  F2FP.BF16.F32.PACK_AB R33, RZ, R33 ;  /* 0x00000021ff21723e */ /* 0x000fe400000010ff */
[----:B------:R-:W-:-:S02]  /*1fda0*/  F2FP.BF16.F32.PACK_AB R34, RZ, R34 ;  /* 0x00000022ff22723e */ /* 0x000fc400000010ff */
[----:B------:R-:W-:Y:S01]  /*1fdb0*/  F2FP.BF16.F32.PACK_AB R35, RZ, R35 ;  /* 0x00000023ff23723e */ /* 0x000fe200000010ff */
[----:B------:R-:W-:Y:S01]  /*1fdc0*/  @P5 STG.E.U16 desc[UR44][R4.64+0x22], R33 ;  /* 0x0000222104005986 */ /* 0x000fe2000c10152c */
[----:B------:R-:W-:Y:S02]  /*1fdd0*/  F2FP.BF16.F32.PACK_AB R36, RZ, R36 ;  /* 0x00000024ff24723e */ /* 0x000fe400000010ff */
[C---:B------:R-:W-:Y:S01]  /*1fde0*/  ISETP.GT.AND P5, PT, R0.reuse, 0x19, P1 ;  /* 0x000000190000780c */ /* 0x040fe20000fa4270 */
[----:B------:R-:W-:Y:S01]  /*1fdf0*/  @P2 STG.E.U16 desc[UR44][R6.64+0x20], R34 ;  /* 0x0000202206002986 */ /* 0x000fe2000c10152c */
[C---:B------:R-:W-:Y:S01]  /*1fe00*/  ISETP.GT.AND P2, PT, R0.reuse, 0x18, P0 ;  /* 0x000000180000780c */ /* 0x040fe20000744270 */
[-C--:B------:R-:W-:Y:S02]  /*1fe10*/  FMUL R37, R37, R2.reuse ;  /* 0x0000000225257220 */ /* 0x080fe40000400000 */
[----:B------:R-:W-:Y:S01]  /*1fe20*/  @P3 STG.E.U16 desc[UR44][R6.64+0x22], R35 ;  /* 0x0000222306003986 */ /* 0x000fe2000c10152c */
[----:B------:R-:W-:Y:S01]  /*1fe30*/  ISETP.GT.AND P3, PT, R0, 0x19, P0 ;  /* 0x000000190000780c */ /* 0x000fe20000764270 */
[----:B------:R-:W-:-:S02]  /*1fe40*/  FMUL R38, R38, R2 ;  /* 0x0000000226267220 */ /* 0x000fc40000400000 */
[----:B------:R-:W-:Y:S01]  /*1fe50*/  @P4 STG.E.U16 desc[UR44][R4.64+0x30], R36 ;  /* 0x0000302404004986 */ /* 0x000fe2000c10152c */
[----:B------:R-:W-:Y:S01]  /*1fe60*/  ISETP.GT.AND P4, PT, R0, 0x20, P1 ;  /* 0x000000200000780c */ /* 0x000fe20000f84270 */
[-C--:B------:R-:W-:Y:S01]  /*1fe70*/  FMUL R39, R39, R2.reuse ;  /* 0x0000000227277220 */ /* 0x080fe20000400000 */
[----:B------:R-:W-:Y:S01]  /*1fe80*/  FMUL R40, R40, R2 ;  /* 0x0000000228287220 */ /* 0x000fe20000400000 */
[----:B------:R-:W-:Y:S02]  /*1fe90*/  F2FP.BF16.F32.PACK_AB R37, RZ, R37 ;  /* 0x00000025ff25723e */ /* 0x000fe400000010ff */
[----:B------:R-:W-:Y:S02]  /*1fea0*/  F2FP.BF16.F32.PACK_AB R38, RZ, R38 ;  /* 0x00000026ff26723e */ /* 0x000fe400000010ff */
[----:B------:R-:W-:Y:S01]  /*1feb0*/  F2FP.BF16.F32.PACK_AB R39, RZ, R39 ;  /* 0x00000027ff27723e */ /* 0x000fe200000010ff */
[----:B------:R-:W-:Y:S01]  /*1fec0*/  @P5 STG.E.U16 desc[UR44][R4.64+0x32], R37 ;  /* 0x0000322504005986 */ /* 0x000fe2000c10152c */
[----:B------:R-:W-:-:S02]  /*1fed0*/  F2FP.BF16.F32.PACK_AB R40, RZ, R40 ;  /* 0x00000028ff28723e */ /* 0x000fc400000010ff */
[C---:B------:R-:W-:Y:S01]  /*1fee0*/  ISETP.GT.AND P5, PT, R0.reuse, 0x21, P1 ;  /* 0x000000210000780c */ /* 0x040fe20000fa4270 */
[----:B------:R-:W-:Y:S01]  /*1fef0*/  @P2 STG.E.U16 desc[UR44][R6.64+0x30], R38 ;  /* 0x0000302606002986 */ /* 0x000fe2000c10152c */
[C---:B------:R-:W-:Y:S01]  /*1ff00*/  ISETP.GT.AND P2, PT, R0.reuse, 0x20, P0 ;  /* 0x000000200000780c */ /* 0x040fe20000744270 */
[-C--:B------:R-:W-:Y:S02]  /*1ff10*/  FMUL R41, R41, R2.reuse ;  /* 0x0000000229297220 */ /* 0x080fe40000400000 */
[----:B------:R-:W-:Y:S01]  /*1ff20*/  @P3 STG.E.U16 desc[UR44][R6.64+0x32], R39 ;  /* 0x0000322706003986 */ /* 0x000fe2000c10152c */
[----:B------:R-:W-:Y:S01]  /*1ff30*/  ISETP.GT.AND P3, PT, R0, 0x21, P0 ;  /* 0x000000210000780c */ /* 0x000fe20000764270 */
[-C--:B------:R-:W-:Y:S02]  /*1ff40*/  FMUL R42, R42, R2.reuse ;  /* 0x000000022a2a7220 */ /* 0x080fe40000400000 */
[----:B------:R-:W-:Y:S01]  /*1ff50*/  @P4 STG.E.U16 desc[UR44][R4.64+0x40], R40 ;  /* 0x0000402804004986 */ /* 0x000fe2000c10152c */
[----:B------:R-:W-:Y:S01]  /*1ff60*/  ISETP.GT.AND P4, PT, R0, 0x28, P1 ;  /* 0x000000280000780c */ /* 0x000fe20000f84270 */
[-C--:B------:R-:W-:Y:S01]  /*1ff70*/  FMUL R43, R43, R2.reuse ;  /* 0x000000022b2b7220 */ /* 0x080fe20000400000 */
[----:B------:R-:W-:Y:S01]  /*1ff80*/  FMUL R44, R44, R2 ;  /* 0x000000022c2c7220 */ /* 0x000fe20000400000 */
[----:B------:R-:W-:-:S02]  /*1ff90*/  F2FP.BF16.F32.PACK_AB R41, RZ, R41 ;  /* 0x00000029ff29723e */ /* 0x000fc400000010ff */
[----:B------:R-:W-:Y:S02]  /*1ffa0*/  F2FP.BF16.F32.PACK_AB R42, RZ, R42 ;  /* 0x0000002aff2a723e */ /* 0x000fe400000010ff */
        /* <DEDUP_REMOVED lines=357> */
[----:B------:R-:W-:Y:S01]  /*21600*/  ISETP.GT.AND P2, PT, R0, 0xd8, P0 ;  /* 0x000000d80000780c */ /* 0x000fe20000744270 */
[-C--:B------:R-:W-:Y:S02]  /*21610*/  FMUL R133, R133, R2.reuse ;  /* 0x0000000285857220 */ /* 0x080fe40000400000 */
[----:B------:R-:W-:Y:S01]  /*21620*/  @P3 STG.E.U16 desc[UR44][R6.64+0x1a2], R131 ;  /* 0x0001a28306003986 */ /* 0x000fe2000c10152c */
[----:B------:R-:W-:-:S03]  /*21630*/  FMUL R134, R134, R2 ;  /* 0x0000000286867220 */ /* 0x000fc60000400000 */
[----:B------:R-:W-:Y:S01]  /*21640*/  @P4 STG.E.U16 desc[UR44][R4.64+0x1b0], R132 ;  /* 0x0001b08404004986 */ /* 0x000fe2000c10152c */
[C---:B------:R-:W-:Y:S01]  /*21650*/  ISETP.GT.AND P4, PT, R0.reuse, 0xd9, P0 ;  /* 0x000000d90000780c */ /* 0x040fe20000784270 */
[----:B------:R-:W-:Y:S01]  /*21660*/  FMUL R135, R135, R2 ;  /* 0x0000000287877220 */ /* 0x000fe20000400000 */
[----:B------:R-:W-:Y:S02]  /*21670*/  F2FP.BF16.F32.PACK_AB R133, RZ, R133 ;  /* 0x00000085ff85723e */ /* 0x000fe400000010ff */
[----:B------:R-:W-:Y:S02]  /*21680*/  F2FP.BF16.F32.PACK_AB R134, RZ, R134 ;  /* 0x00000086ff86723e */ /* 0x000fe400000010ff */
[----:B------:R-:W-:Y:S01]  /*21690*/  F2FP.BF16.F32.PACK_AB R135, RZ, R135 ;  /* 0x00000087ff87723e */ /* 0x000fe200000010ff */
[----:B------:R-:W-:Y:S01]  /*216a0*/  @P5 STG.E.U16 desc[UR44][R4.64+0x1b2], R133 ;  /* 0x0001b28504005986 */ /* 0x000fe2000c10152c */
[----:B------:R-:W-:-:S03]  /*216b0*/  ISETP.GT.AND P5, PT, R0, 0xe0, P1 ;  /* 0x000000e00000780c */ /* 0x000fc60000fa4270 */
[----:B------:R-:W-:Y:S01]  /*216c0*/  @P2 STG.E.U16 desc[UR44][R6.64+0x1b0], R134 ;  /* 0x0001b08606002986 */ /* 0x000fe2000c10152c */
[----:B------:R-:W-:Y:S01]  /*216d0*/  ISETP.GT.AND P2, PT, R0, 0xe1, P1 ;  /* 0x000000e10000780c */ /* 0x000fe20000f44270 */
[-C--:B------:R-:W-:Y:S01]  /*216e0*/  FMUL R136, R136, R2.reuse ;  /* 0x0000000288887220 */ /* 0x080fe20000400000 */
[C---:B------:R-:W-:Y:S01]  /*216f0*/  ISETP.GT.AND P3, PT, R0.reuse, 0xe0, P0 ;  /* 0x000000e00000780c */ /* 0x040fe20000764270 */
[----:B------:R-:W-:Y:S01]  /*21700*/  @P4 STG.E.U16 desc[UR44][R6.64+0x1b2], R135 ;  /* 0x0001b28706004986 */ /* 0x000fe2000c10152c */
[-C--:B------:R-:W-:Y:S01]  /*21710*/  FMUL R137, R137, R2.reuse ;  /* 0x0000000289897220 */ /* 0x080fe20000400000 */
[----:B------:R-:W-:Y:S01]  /*21720*/  ISETP.GT.AND P4, PT, R0, 0xe1, P0 ;  /* 0x000000e10000780c */ /* 0x000fe20000784270 */
[-C--:B------:R-:W-:Y:S01]  /*21730*/  FMUL R138, R138, R2.reuse ;  /* 0x000000028a8a7220 */ /* 0x080fe20000400000 */
[----:B------:R-:W-:Y:S01]  /*21740*/  FMUL R139, R139, R2 ;  /* 0x000000028b8b7220 */ /* 0x000fe20000400000 */
[----:B------:R-:W-:Y:S02]  /*21750*/  F2FP.BF16.F32.PACK_AB R136, RZ, R136 ;  /* 0x00000088ff88723e */ /* 0x000fe400000010ff */
[----:B------:R-:W-:-:S02]  /*21760*/  F2FP.BF16.F32.PACK_AB R137, RZ, R137 ;  /* 0x00000089ff89723e */ /* 0x000fc400000010ff */
[----:B------:R-:W-:Y:S02]  /*21770*/  F2FP.BF16.F32.PACK_AB R138, RZ, R138 ;  /* 0x0000008aff8a723e */ /* 0x000fe400000010ff */
[----:B------:R-:W-:Y:S01]  /*21780*/  F2FP.BF16.F32.PACK_AB R139, RZ, R139 ;  /* 0x0000008bff8b723e */ /* 0x000fe200000010ff */
[----:B------:R-:W-:Y:S01]  /*21790*/  @P5 STG.E.U16 desc[UR44][R4.64+0x1c0], R136 ;  /* 0x0001c08804005986 */ /* 0x000fe2000c10152c */
[----:B------:R-:W-:-:S03]  /*217a0*/  ISETP.GT.AND P5, PT, R0, 0xe9, P1 ;  /* 0x000000e90000780c */ /* 0x000fc60000fa4270 */
[----:B------:R-:W-:Y:S01]  /*217b0*/  @P2 STG.E.U16 desc[UR44][R4.64+0x1c2], R137 ;  /* 0x0001c28904002986 */ /* 0x000fe2000c10152c */
[C---:B------:R-:W-:Y:S02]  /*217c0*/  ISETP.GT.AND P2, PT, R0.reuse, 0xe8, P1 ;  /* 0x000000e80000780c */ /* 0x040fe40000f44270 */
[C---:B------:R-:W-:Y:S01]  /*217d0*/  ISETP.GT.AND P6, PT, R0.reuse, 0xe8, P0 ;  /* 0x000000e80000780c */ /* 0x040fe200007c4270 */
[----:B------:R-:W-:Y:S01]  /*217e0*/  @P3 STG.E.U16 desc[UR44][R6.64+0x1c0], R138 ;  /* 0x0001c08a06003986 */ /* 0x000fe2000c10152c */
[----:B------:R-:W-:Y:S01]  /*217f0*/  ISETP.GT.AND P3, PT, R0, 0xe9, P0 ;  /* 0x000000e90000780c */ /* 0x000fe20000764270 */
[-C--:B------:R-:W-:Y:S01]  /*21800*/  FMUL R140, R140, R2.reuse ;  /* 0x000000028c8c7220 */ /* 0x080fe20000400000 */
[-C--:B------:R-:W-:Y:S01]  /*21810*/  FMUL R141, R141, R2.reuse ;  /* 0x000000028d8d7220 */ /* 0x080fe20000400000 */
[----:B------:R-:W-:Y:S01]  /*21820*/  @P4 STG.E.U16 desc[UR44][R6.64+0x1c2], R139 ;  /* 0x0001c28b06004986 */ /* 0x000fe2000c10152c */
[----:B------:R-:W-:Y:S01]  /*21830*/  ISETP.GT.AND P4, PT, R0, 0xf0, P1 ;  /* 0x000000f00000780c */ /* 0x000fe20000f84270 */
[-C--:B------:R-:W-:Y:S01]  /*21840*/  FMUL R142, R142, R2.reuse ;  /* 0x000000028e8e7220 */ /* 0x080fe20000400000 */
[-C--:B------:R-:W-:Y:S01]  /*21850*/  FMUL R143, R143, R2.reuse ;  /* 0x000000028f8f7220 */ /* 0x080fe20000400000 */
[----:B------:R-:W-:Y:S01]  /*21860*/  FMUL R144, R144, R2 ;  /* 0x0000000290907220 */ /* 0x000fe20000400000 */
[----:B------:R-:W-:-:S02]  /*21870*/  F2FP.BF16.F32.PACK_AB R140, RZ, R140 ;  /* 0x0000008cff8c723e */ /* 0x000fc400000010ff */
[----:B------:R-:W-:Y:S02]  /*21880*/  F2FP.BF16.F32.PACK_AB R141, RZ, R141 ;  /* 0x0000008dff8d723e */ /* 0x000fe400000010ff */
[----:B------:R-:W-:Y:S02]  /*21890*/  F2FP.BF16.F32.PACK_AB R142, RZ, R142 ;  /* 0x0000008eff8e723e */ /* 0x000fe400000010ff */
[----:B------:R-:W-:Y:S02]  /*218a0*/  F2FP.BF16.F32.PACK_AB R143, RZ, R143 ;  /* 0x0000008fff8f723e */ /* 0x000fe400000010ff */
[----:B------:R-:W-:Y:S01]  /*218b0*/  F2FP.BF16.F32.PACK_AB R144, RZ, R144 ;  /* 0x00000090ff90723e */ /* 0x000fe200000010ff */
[----:B------:R-:W-:Y:S01]  /*218c0*/  @P2 STG.E.U16 desc[UR44][R4.64+0x1d0], R140 ;  /* 0x0001d08c04002986 */ /* 0x000fe2000c10152c */
[----:B------:R-:W-:-:S03]  /*218d0*/  ISETP.GT.AND P2, PT, R0, 0xf1, P1 ;  /* 0x000000f10000780c */ /* 0x000fc60000f44270 */
[----:B------:R-:W-:Y:S01]  /*218e0*/  @P5 STG.E.U16 desc[UR44][R4.64+0x1d2], R141 ;  /* 0x0001d28d04005986 */ /* 0x000fe2000c10152c */
[----:B------:R-:W-:-:S03]  /*218f0*/  ISETP.GT.AND P5, PT, R0, 0xf0, P0 ;  /* 0x000000f00000780c */ /* 0x000fc600007a4270 */
[----:B------:R-:W-:Y:S01]  /*21900*/  @P6 STG.E.U16 desc[UR44][R6.64+0x1d0], R142 ;  /* 0x0001d08e06006986 */ /* 0x000fe2000c10152c */
[----:B------:R-:W-:-:S03]  /*21910*/  FMUL R145, R145, R2 ;  /* 0x0000000291917220 */ /* 0x000fc60000400000 */
[----:B------:R-:W-:Y:S01]  /*21920*/  @P3 STG.E.U16 desc[UR44][R6.64+0x1d2], R143 ;  /* 0x0001d28f06003986 */ /* 0x000fe2000c10152c */
[----:B------:R-:W-:-:S03]  /*21930*/  ISETP.GT.AND P3, PT, R0, 0xf8, P1 ;  /* 0x000000f80000780c */ /* 0x000fc60000f64270 */
[----:B------:R-:W-:Y:S01]  /*21940*/  @P4 STG.E.U16 desc[UR44][R4.64+0x1e0], R144 ;  /* 0x0001e09004004986 */ /* 0x000fe2000c10152c */
[----:B------:R-:W-:Y:S01]  /*21950*/  ISETP.GT.AND P4, PT, R0, 0xf1, P0 ;  /* 0x000000f10000780c */ /* 0x000fe20000784270 */
[-C--:B------:R-:W-:Y:S01]  /*21960*/  FMUL R146, R146, R2.reuse ;  /* 0x0000000292927220 */ /* 0x080fe20000400000 */
[C---:B------:R-:W-:Y:S01]  /*21970*/  ISETP.GT.AND P1, PT, R0.reuse, 0xf9, P1 ;  /* 0x000000f90000780c */ /* 0x040fe20000f24270 */
[-C--:B------:R-:W-:Y:S01]  /*21980*/  FMUL R147, R147, R2.reuse ;  /* 0x0000000293937220 */ /* 0x080fe20000400000 */
[----:B------:R-:W-:Y:S01]  /*21990*/  ISETP.GT.AND P6, PT, R0, 0xf8, P0 ;  /* 0x000000f80000780c */ /* 0x000fe200007c4270 */
[-C--:B------:R-:W-:Y:S01]  /*219a0*/  FMUL R148, R148, R2.reuse ;  /* 0x0000000294947220 */ /* 0x080fe20000400000 */
[----:B------:R-:W-:Y:S01]  /*219b0*/  FMUL R149, R149, R2 ;  /* 0x0000000295957220 */ /* 0x000fe20000400000 */
[----:B------:R-:W-:Y:S02]  /*219c0*/  F2FP.BF16.F32.PACK_AB R145, RZ, R145 ;  /* 0x00000091ff91723e */ /* 0x000fe400000010ff */
[----:B------:R-:W-:-:S02]  /*219d0*/  F2FP.BF16.F32.PACK_AB R146, RZ, R146 ;  /* 0x00000092ff92723e */ /* 0x000fc400000010ff */
[----:B------:R-:W-:Y:S02]  /*219e0*/  ISETP.GT.AND P0, PT, R0, 0xf9, P0 ;  /* 0x000000f90000780c */ /* 0x000fe40000704270 */
[----:B------:R-:W-:Y:S01]  /*219f0*/  F2FP.BF16.F32.PACK_AB R147, RZ, R147 ;  /* 0x00000093ff93723e */ /* 0x000fe200000010ff */
[----:B------:R-:W-:Y:S01]  /*21a00*/  FMUL R150, R150, R2 ;  /* 0x0000000296967220 */ /* 0x000fe20000400000 */
[----:B------:R-:W-:Y:S02]  /*21a10*/  F2FP.BF16.F32.PACK_AB R148, RZ, R148 ;  /* 0x00000094ff94723e */ /* 0x000fe400000010ff */
[----:B------:R-:W-:Y:S01]  /*21a20*/  F2FP.BF16.F32.PACK_AB R149, RZ, R149 ;  /* 0x00000095ff95723e */ /* 0x000fe200000010ff */
[----:B------:R-:W-:Y:S01]  /*21a30*/  FMUL R151, R151, R2 ;  /* 0x0000000297977220 */ /* 0x000fe20000400000 */
[----:B------:R-:W-:Y:S01]  /*21a40*/  @P2 STG.E.U16 desc[UR44][R4.64+0x1e2], R145 ;  /* 0x0001e29104002986 */ /* 0x000fe2000c10152c */
[----:B------:R-:W-:-:S03]  /*21a50*/  F2FP.BF16.F32.PACK_AB R150, RZ, R150 ;  /* 0x00000096ff96723e */ /* 0x000fc600000010ff */
[----:B------:R-:W-:Y:S01]  /*21a60*/  @P5 STG.E.U16 desc[UR44][R6.64+0x1e0], R146 ;  /* 0x0001e09206005986 */ /* 0x000fe2000c10152c */
[----:B------:R-:W-:-:S03]  /*21a70*/  F2FP.BF16.F32.PACK_AB R151, RZ, R151 ;  /* 0x00000097ff97723e */ /* 0x000fc600000010ff */
[----:B------:R-:W-:Y:S04]  /*21a80*/  @P4 STG.E.U16 desc[UR44][R6.64+0x1e2], R147 ;  /* 0x0001e29306004986 */ /* 0x000fe8000c10152c */
[----:B------:R-:W-:Y:S04]  /*21a90*/  @P3 STG.E.U16 desc[UR44][R4.64+0x1f0], R148 ;  /* 0x0001f09404003986 */ /* 0x000fe8000c10152c */
[----:B------:R0:W-:Y:S02]  /*21aa0*/  @P1 STG.E.U16 desc[UR44][R4.64+0x1f2], R149 ;  /* 0x0001f29504001986 */ /* 0x0001e4000c10152c */
[----:B0-----:R-:W-:Y:S01]  /*21ab0*/  @P6 IMAD.MOV.U32 R4, RZ, RZ, R6 ;  /* 0x000000ffff046224 */ /* 0x001fe200078e0006 */
[----:B------:R-:W-:-:S05]  /*21ac0*/  @P6 MOV R5, R7 ;  /* 0x0000000700056202 */ /* 0x000fca0000000f00 */
[----:B------:R0:W-:Y:S04]  /*21ad0*/  @P6 STG.E.U16 desc[UR44][R4.64+0x1f0], R150 ;  /* 0x0001f09604006986 */ /* 0x0001e8000c10152c */
[----:B------:R0:W-:Y:S02]  /*21ae0*/  @P0 STG.E.U16 desc[UR44][R6.64+0x1f2], R151 ;  /* 0x0001f29706000986 */ /* 0x0001e4000c10152c */
.L_x_540:
[----:B------:R-:W-:Y:S05]  /*21af0*/  BSYNC B0 ;  /* 0x0000000000007941 */ /* 0x000fea0003800000 */
.L_x_32:
[----:B0-----:R-:W2:Y:S04]  /*21b00*/  LDL.LU R5, [R1+0x200] ;  /* 0x0002000001057983 */ /* 0x001ea80000300800 */
[----:B------:R-:W2:Y:S01]  /*21b10*/  LDL.LU R4, [R1+0x204] ;  /* 0x0002040001047983 */ /* 0x000ea20000300800 */
[----:B------:R-:W-:Y:S01]  /*21b20*/  ULDC UR4, c[0x0][0xc] ;  /* 0x0000030000047ab9 */ /* 0x000fe20000000800 */
[----:B------:R-:W-:Y:S01]  /*21b30*/  ULDC UR5, c[0x0][0x10] ;  /* 0x0000040000057ab9 */ /* 0x000fe20000000800 */
[----:B-----5:R-:W2:Y:S01]  /*21b40*/  LDC R3, c[0x0][0x14] ;  /* 0x00000500ff037b82 */ /* 0x020ea20000000800 */
[----:B------:R-:W-:Y:S01]  /*21b50*/  UIMAD.WIDE.U32 UR4, UR4, UR5, URZ ;  /* 0x00000005040472a5 */ /* 0x000fe2000f8e003f */
[----:B----4-:R-:W-:Y:S01]  /*21b60*/  PRMT R0, RZ, 0x7610, R0 ;  /* 0x00007610ff007816 */ /* 0x010fe20000000000 */
[----:B------:R-:W-:Y:S01]  /*21b70*/  UMOV UR41, 0xffffffff ;  /* 0xffffffff00297882 */ /* 0x000fe20000000000 */
[----:B------:R-:W-:-:S03]  /*21b80*/  UMOV UR42, 0xffffffff ;  /* 0xffffffff002a7882 */ /* 0x000fc60000000000 */
[----:B--2---:R-:W-:-:S04]  /*21b90*/  IMAD.WIDE.U32 R4, R3, UR4, R4 ;  /* 0x0000000403047c25 */ /* 0x004fc8000f8e0004 */
[----:B------:R-:W-:Y:S01]  /*21ba0*/  IMAD R3, R3, UR5, RZ ;  /* 0x0000000503037c24 */ /* 0x000fe2000f8e02ff */
[----:B------:R-:W-:Y:S01]  /*21bb0*/  ULDC.64 UR4, c[0x0][0x650] ;  /* 0x0001940000047ab9 */ /* 0x000fe20000000a00 */
[----:B------:R-:W-:Y:S01]  /*21bc0*/  IMAD.MOV.U32 R7, RZ, RZ, R4 ;  /* 0x000000ffff077224 */ /* 0x000fe200078e0004 */
[----:B------:R-:W-:Y:S01]  /*21bd0*/  ISETP.GE.U32.AND P0, PT, R4, UR4, PT ;  /* 0x0000000404007c0c */ /* 0x000fe2000bf06070 */
[----:B------:R-:W-:-:S05]  /*21be0*/  IMAD.IADD R6, R5, 0x1, R3 ;  /* 0x0000000105067824 */ /* 0x000fca00078e0203 */
[----:B------:R0:W-:Y:S01]  /*21bf0*/  STL [R1+0x200], R6 ;  /* 0x0002000601007387 */ /* 0x0001e20000100800 */
[----:B------:R-:W-:-:S03]  /*21c00*/  ISETP.GE.U32.AND.EX P0, PT, R6, UR5, PT, P0 ;  /* 0x0000000506007c0c */ /* 0x000fc6000bf06100 */
[----:B------:R0:W-:Y:S10]  /*21c10*/  STL [R1+0x204], R7 ;  /* 0x0002040701007387 */ /* 0x0001f40000100800 */
[----:B0-----:R-:W-:Y:S05]  /*21c20*/  @P0 BRA `(.L_x_541) ;  /* 0x0000000400880947 */ /* 0x001fea0003800000 */
[----:B------:R-:W0:Y:S01]  /*21c30*/  S2UR UR6, SR_CTAID.X ;  /* 0x00000000000679c3 */ /* 0x000e220000002500 */
[----:B------:R-:W-:Y:S01]  /*21c40*/  ULDC.64 UR12, c[0x0][0x628] ;  /* 0x00018a00000c7ab9 */ /* 0x000fe20000000a00 */
[----:B------:R-:W-:Y:S01]  /*21c50*/  ULDC UR4, c[0x0][0x150] ;  /* 0x0000540000047ab9 */ /* 0x000fe20000000800 */
[----:B------:R-:W-:Y:S01]  /*21c60*/  ISETP.NE.U32.AND P0, PT, RZ, UR12, PT ;  /* 0x0000000cff007c0c */ /* 0x000fe2000bf05070 */
[----:B------:R-:W-:Y:S01]  /*21c70*/  ULDC UR15, c[0x0][0x630] ;  /* 0x00018c00000f7ab9 */ /* 0x000fe20000000800 */
[C---:B------:R-:W-:Y:S01]  /*21c80*/  R2UR UR16, R7.reuse ;  /* 0x00000000071072ca */ /* 0x040fe200000e0000 */
[----:B------:R-:W-:Y:S01]  /*21c90*/  ULDC UR19, c[0x0][0x154] ;  /* 0x0000550000137ab9 */ /* 0x000fe20000000800 */
[----:B------:R-:W-:Y:S01]  /*21ca0*/  ISETP.NE.AND.EX P0, PT, RZ, UR13, PT, P0 ;  /* 0x0000000dff007c0c */ /* 0x000fe2000bf05300 */
[----:B------:R-:W2:Y:S01]  /*21cb0*/  S2UR UR18, SR_CTAID.Y ;  /* 0x00000000001279c3 */ /* 0x000ea20000002600 */
[----:B------:R-:W-:Y:S02]  /*21cc0*/  R2UR UR17, R6 ;  /* 0x00000000061172ca */ /* 0x000fe400000e0000 */
[----:B------:R-:W-:-:S02]  /*21cd0*/  R2UR UR10, R7 ;  /* 0x00000000070a72ca */ /* 0x000fc400000e0000 */
[----:B------:R-:W-:Y:S02]  /*21ce0*/  R2UR UR11, R6 ;  /* 0x00000000060b72ca */ /* 0x000fe400000e0000 */
[----:B0-----:R-:W-:-:S05]  /*21cf0*/  I2FP.F32.U32 R0, UR6 ;  /* 0x0000000600007c45 */ /* 0x001fca0008201000 */
[----:B------:R-:W-:-:S04]  /*21d00*/  FMUL R0, R0, UR4 ;  /* 0x0000000400007c20 */ /* 0x000fc80008400000 */
[----:B------:R0:W4:Y:S01]  /*21d10*/  F2I.U32.TRUNC.NTZ R3, R0 ;  /* 0x0000000000037305 */ /* 0x000122000020f000 */
[----:B--2---:R-:W-:Y:S05]  /*21d20*/  @!P0 BRA `(.L_x_542) ;  /* 0x0000000000308947 */ /* 0x004fea0003800000 */
        /* <DEDUP_REMOVED lines=12> */
.L_x_542:
[----:B------:R-:W-:Y:S01]  /*21df0*/  USHF.R.U64 UR42, UR10, UR15, UR11 ;  /* 0x0000000f0a2a7299 */ /* 0x000fe2000800120b */
[----:B0-----:R-:W-:Y:S01]  /*21e00*/  I2FP.F32.U32 R0, UR18 ;  /* 0x0000001200007c45 */ /* 0x001fe20008201000 */
[----:B------:R-:W-:Y:S02]  /*21e10*/  USHF.R.U32.HI UR4, URZ, UR15, UR11 ;  /* 0x0000000f3f047299 */ /* 0x000fe4000801160b */
[----:B------:R-:W-:Y:S02]  /*21e20*/  UIADD3 UR10, UP0, URZ, -UR42, URZ ;  /* 0x8000002a3f0a7290 */ /* 0x000fe4000ff1e03f */
[----:B------:R-:W-:Y:S01]  /*21e30*/  FMUL R0, R0, UR19 ;  /* 0x0000001300007c20 */ /* 0x000fe20008400000 */
[----:B------:R-:W-:Y:S01]  /*21e40*/  ULDC.64 UR12, c[0x0][0x620] ;  /* 0x00018800000c7ab9 */ /* 0x000fe20000000a00 */
[----:B------:R-:W-:Y:S01]  /*21e50*/  UIADD3.X UR4, URZ, ~UR4, URZ, UP0, !UPT ;  /* 0x800000043f047290 */ /* 0x000fe200087fe43f */
[----:B------:R-:W-:Y:S01]  /*21e60*/  UMOV UR8, UR16 ;  /* 0x0000001000087c82 */ /* 0x000fe20008000000 */
[----:B------:R-:W-:-:S02]  /*21e70*/  UMOV UR9, UR17 ;  /* 0x0000001100097c82 */ /* 0x000fc40008000000 */
[----:B------:R-:W-:Y:S01]  /*21e80*/  UIMAD UR4, UR4, UR12, URZ ;  /* 0x0000000c040472a4 */ /* 0x000fe2000f8e023f */
[----:B------:R-:W0:Y:S01]  /*21e90*/  F2I.U32.TRUNC.NTZ R0, R0 ;  /* 0x0000000000007305 */ /* 0x000e22000020f000 */
[----:B------:R-:W-:Y:S01]  /*21ea0*/  UIMAD.WIDE.U32 UR8, UR10, UR12, UR8 ;  /* 0x0000000c0a0872a5 */ /* 0x000fe2000f8e0008 */
[----:B----4-:R-:W-:Y:S01]  /*21eb0*/  R2UR UR12, R3 ;  /* 0x00000000030c72ca */ /* 0x010fe200000e0000 */
[----:B------:R-:W-:Y:S01]  /*21ec0*/  UIMAD UR10, UR10, UR13, UR4 ;  /* 0x0000000d0a0a72a4 */ /* 0x000fe2000f8e0204 */
[----:B------:R-:W-:Y:S01]  /*21ed0*/  ULDC UR11, c[0x0][0x618] ;  /* 0x00018600000b7ab9 */ /* 0x000fe20000000800 */
[----:B------:R-:W-:Y:S02]  /*21ee0*/  ULDC UR21, c[0x0][0x658] ;  /* 0x0001960000157ab9 */ /* 0x000fe40000000800 */
[----:B------:R-:W-:Y:S01]  /*21ef0*/  UIADD3 UR9, UR9, UR10, URZ ;  /* 0x0000000a09097290 */ /* 0x000fe2000fffe03f */
[----:B------:R-:W-:Y:S01]  /*21f00*/  UMOV UR15, 0xffffffff ;  /* 0xffffffff000f7882 */ /* 0x000fe20000000000 */
[----:B------:R-:W-:Y:S01]  /*21f10*/  ULDC.64 UR4, c[0x0][0x640] ;  /* 0x0001900000047ab9 */ /* 0x000fe20000000a00 */
[----:B------:R-:W-:Y:S01]  /*21f20*/  USHF.L.U32 UR15, UR15, UR21, URZ ;  /* 0x000000150f0f7299 */ /* 0x000fe2000800063f */
[----:B------:R-:W-:Y:S01]  /*21f30*/  ISETP.NE.U32.AND P0, PT, RZ, UR4, PT ;  /* 0x00000004ff007c0c */ /* 0x000fe2000bf05070 */
[----:B------:R-:W-:-:S02]  /*21f40*/  USHF.R.U64 UR16, UR8, UR11, UR9 ;  /* 0x0000000b08107299 */ /* 0x000fc40008001209 */
[----:B------:R-:W-:Y:S01]  /*21f50*/  USHF.R.U32.HI UR8, URZ, UR11, UR9 ;  /* 0x0000000b3f087299 */ /* 0x000fe20008011609 */
[----:B0-----:R-:W-:Y:S01]  /*21f60*/  R2UR UR14, R0 ;  /* 0x00000000000e72ca */ /* 0x001fe200000e0000 */
[----:B------:R-:W-:Y:S01]  /*21f70*/  ULDC UR17, c[0x0][0x608] ;  /* 0x0001820000117ab9 */ /* 0x000fe20000000800 */
[----:B------:R-:W-:Y:S01]  /*21f80*/  ULOP3.LUT UR40, URZ, UR15, URZ, 0x33, !UPT ;  /* 0x0000000f3f287292 */ /* 0x000fe2000f8e333f */
[----:B------:R-:W-:Y:S01]  /*21f90*/  ISETP.NE.AND.EX P0, PT, RZ, UR5, PT, P0 ;  /* 0x00000005ff007c0c */ /* 0x000fe2000bf05300 */
[----:B------:R-:W-:Y:S02]  /*21fa0*/  USHF.R.U64 UR15, UR16, UR17, UR8 ;  /* 0x00000011100f7299 */ /* 0x000fe40008001208 */
[----:B------:R-:W-:Y:S02]  /*21fb0*/  USHF.R.U32.HI UR8, URZ, UR17, UR8 ;  /* 0x000000113f087299 */ /* 0x000fe40008011608 */
[----:B------:R-:W-:Y:S02]  /*21fc0*/  UIADD3 UR12, -UR12, URZ, URZ ;  /* 0x0000003f0c0c7290 */ /* 0x000fe4000fffe13f */
[----:B------:R-:W-:Y:S01]  /*21fd0*/  USHF.R.U64 UR17, UR15, UR21, UR8 ;  /* 0x000000150f117299 */ /* 0x000fe20008001208 */
[----:B------:R-:W-:Y:S01]  /*21fe0*/  UMOV UR19, 0x1 ;  /* 0x0000000100137882 */ /* 0x000fe20000000000 */
[----:B------:R-:W-:Y:S01]  /*21ff0*/  ULDC UR13, c[0x0][0x144] ;  /* 0x00005100000d7ab9 */ /* 0x000fe20000000800 */
[----:B------:R-:W-:Y:S01]  /*22000*/  ULDC UR7, c[0x0][0x600] ;  /* 0x0001800000077ab9 */ /* 0x000fe20000000800 */
[----:B------:R-:W-:-:S02]  /*22010*/  USHF.L.U32 UR24, UR19, UR21, URZ ;  /* 0x0000001513187299 */ /* 0x000fc4000800063f */
[----:B------:R-:W-:Y:S02]  /*22020*/  USHF.R.U32.HI UR8, URZ, UR21, UR8 ;  /* 0x000000153f087299 */ /* 0x000fe40008011608 */
[----:B------:R-:W-:Y:S02]  /*22030*/  UIMAD UR21, UR13, UR12, UR6 ;  /* 0x0000000c0d1572a4 */ /* 0x000fe4000f8e0206 */
[----:B------:R-:W-:Y:S02]  /*22040*/  UIADD3 UR20, UR7, -0x1, URZ ;  /* 0xffffffff07147890 */ /* 0x000fe4000fffe03f */
[----:B------:R-:W-:Y:S01]  /*22050*/  UIADD3 UR19, -UR14, URZ, URZ ;  /* 0x0000003f0e137290 */ /* 0x000fe2000fffe13f */
[----:B------:R-:W-:Y:S01]  /*22060*/  ULDC UR25, c[0x0][0x148] ;  /* 0x0000520000197ab9 */ /* 0x000fe20000000800 */
[----:B------:R-:W-:Y:S01]  /*22070*/  ULDC UR22, c[0x0][0x648] ;  /* 0x0001920000167ab9 */ /* 0x000fe20000000800 */
[----:B------:R-:W-:Y:S01]  /*22080*/  ULDC UR23, c[0x0][0x638] ;  /* 0x00018e0000177ab9 */ /* 0x000fe20000000800 */
        /* <DEDUP_REMOVED lines=14> */
.L_x_543:
[----:B------:R-:W-:Y:S01]  /*22170*/  UISETP.NE.AND UP0, UPT, UR39, URZ, UPT ;  /* 0x0000003f2700728c */ /* 0x000fe2000bf05270 */
[----:B------:R-:W-:Y:S01]  /*22180*/  MOV R0, 0x1 ;  /* 0x0000000100007802 */ /* 0x000fe20000000f00 */
[----:B------:R-:W-:Y:S02]  /*22190*/  USHF.R.U64 UR4, UR6, UR22, UR8 ;  /* 0x0000001606047299 */ /* 0x000fe40008001208 */
[----:B------:R-:W-:Y:S02]  /*221a0*/  ULOP3.LUT UR40, UR15, UR40, URZ, 0xc0, !UPT ;  /* 0x000000280f287292 */ /* 0x000fe4000f8ec03f */
[----:B------:R-:W-:Y:S02]  /*221b0*/  UIADD3 UR5, -UR4, URZ, URZ ;  /* 0x0000003f04057290 */ /* 0x000fe4000fffe13f */
[----:B------:R-:W-:Y:S02]  /*221c0*/  UIMAD UR40, UR24, UR4, UR40 ;  /* 0x00000004182872a4 */ /* 0x000fe4000f8e0228 */
[----:B------:R-:W-:-:S02]  /*221d0*/  ULOP3.LUT UR16, UR16, UR20, URZ, 0xc0, !UPT ;  /* 0x0000001410107292 */ /* 0x000fc4000f8ec03f */
[----:B------:R-:W-:Y:S02]  /*221e0*/  @UP0 UIMAD UR21, UR25, UR19, UR18 ;  /* 0x00000013191502a4 */ /* 0x000fe4000f8e0212 */
[----:B------:R-:W-:-:S03]  /*221f0*/  UIMAD UR4, UR5, UR23, UR17 ;  /* 0x00000017050472a4 */ /* 0x000fc6000f8e0211 */
[----:B------:R-:W-:Y:S01]  /*22200*/  ULDC UR5, c[0x0][0x610] ;  /* 0x0001840000057ab9 */ /* 0x000fe20000000800 */
[----:B------:R-:W-:Y:S02]  /*22210*/  UIMAD UR4, UR4, UR7, UR16 ;  /* 0x00000007040472a4 */ /* 0x000fe4000f8e0210 */
[----:B------:R-:W-:-:S04]  /*22220*/  UIMAD UR40, UR40, UR5, UR21 ;  /* 0x00000005282872a4 */ /* 0x000fc8000f8e0215 */
[----:B------:R-:W-:Y:S02]  /*22230*/  USEL UR41, UR4, UR40, !UP0 ;  /* 0x0000002804297287 */ /* 0x000fe4000c000000 */
[----:B------:R-:W-:-:S12]  /*22240*/  USEL UR40, UR40, UR4, !UP0 ;  /* 0x0000000428287287 */ /* 0x000fd8000c000000 */
.L_x_541:
[----:B------:R-:W-:-:S13]  /*22250*/  LOP3.LUT P0, RZ, R0, 0xff, RZ, 0xc0, !PT ;  /* 0x000000ff00ff7812 */ /* 0x000fda000780c0ff */
[----:B------:R-:W-:Y:S05]  /*22260*/  @P0 BRA `(.L_x_544) ;  /* 0xfffffdf000500947 */ /* 0x000fea000383ffff */
[----:B------:R-:W-:Y:S05]  /*22270*/  EXIT ;  /* 0x000000000000794d */ /* 0x000fea0003800000 */
.L_x_7:
[----:B------:R-:W2:Y:S01]  /*22280*/  LDL R5, [R1+0x204] ;  /* 0x0002040001057983 */ /* 0x000ea20000100800 */
[----:B------:R-:W-:-:S03]  /*22290*/  ULDC.64 UR4, c[0x0][0x650] ;  /* 0x0001940000047ab9 */ /* 0x000fc60000000a00 */
[----:B------:R-:W3:Y:S01]  /*222a0*/  LDL R4, [R1+0x200] ;  /* 0x0002000001047983 */ /* 0x000ee20000100800 */
[----:B------:R-:W-:Y:S01]  /*222b0*/  PRMT R0, RZ, 0x7610, R0 ;  /* 0x00007610ff007816 */ /* 0x000fe20000000000 */
[----:B------:R-:W-:Y:S01]  /*222c0*/  IMAD.MOV.U32 R2, RZ, RZ, -0x1 ;  /* 0xffffffffff027424 */ /* 0x000fe200078e00ff */
[----:B------:R-:W-:Y:S01]  /*222d0*/  MOV R11, 0xffffffff ;  /* 0xffffffff000b7802 */ /* 0x000fe20000000f00 */
[----:B------:R-:W-:Y:S01]  /*222e0*/  IMAD.MOV.U32 R3, RZ, RZ, -0x1 ;  /* 0xffffffffff037424 */ /* 0x000fe200078e00ff */
[----:B--2---:R-:W-:-:S04]  /*222f0*/  ISETP.GE.U32.AND P0, PT, R5, UR4, PT ;  /* 0x0000000405007c0c */ /* 0x004fc8000bf06070 */
[----:B---3--:R-:W-:-:S13]  /*22300*/  ISETP.GE.U32.AND.EX P0, PT, R4, UR5, PT, P0 ;  /* 0x0000000504007c0c */ /* 0x008fda000bf06100 */
        /* <DEDUP_REMOVED lines=21> */
.L_x_546:
[----:B------:R-:W-:Y:S01]  /*22460*/  USHF.R.U64 UR4, UR14, UR19, UR15 ;  /* 0x000000130e047299 */ /* 0x000fe2000800120f */
[----:B------:R-:W-:Y:S01]  /*22470*/  R2UR UR7, R4 ;  /* 0x00000000040772ca */ /* 0x000fe200000e0000 */
[----:B------:R-:W-:Y:S02]  /*22480*/  USHF.R.U32.HI UR5, URZ, UR19, UR15 ;  /* 0x000000133f057299 */ /* 0x000fe4000801160f */
[----:B------:R-:W-:Y:S01]  /*22490*/  UIADD3 UR13, UP0, URZ, -UR4, URZ ;  /* 0x800000043f0d7290 */ /* 0x000fe2000ff1e03f */
[----:B------:R-:W-:Y:S01]  /*224a0*/  ULDC.64 UR14, c[0x0][0x620] ;  /* 0x00018800000e7ab9 */ /* 0x000fe20000000a00 */
[----:B------:R-:W-:Y:S02]  /*224b0*/  UMOV UR6, UR20 ;  /* 0x0000001400067c82 */ /* 0x000fe40008000000 */
[----:B------:R-:W-:Y:S02]  /*224c0*/  UIADD3.X UR5, URZ, ~UR5, URZ, UP0, !UPT ;  /* 0x800000053f057290 */ /* 0x000fe400087fe43f */
[----:B------:R-:W-:-:S02]  /*224d0*/  UISETP.NE.AND UP1, UPT, UR39, URZ, UPT ;  /* 0x0000003f2700728c */ /* 0x000fc4000bf25270 */
[----:B------:R-:W-:Y:S02]  /*224e0*/  UIMAD UR5, UR5, UR14, URZ ;  /* 0x0000000e050572a4 */ /* 0x000fe4000f8e023f */
[----:B------:R-:W-:Y:S02]  /*224f0*/  UIMAD.WIDE.U32 UR6, UR13, UR14, UR6 ;  /* 0x0000000e0d0672a5 */ /* 0x000fe4000f8e0006 */
[----:B------:R-:W-:Y:S01]  /*22500*/  UIMAD UR5, UR13, UR15, UR5 ;  /* 0x0000000f0d0572a4 */ /* 0x000fe2000f8e0205 */
[----:B------:R-:W-:Y:S02]  /*22510*/  ULDC UR14, c[0x0][0x608] ;  /* 0x00018200000e7ab9 */ /* 0x000fe40000000800 */
[----:B------:R-:W-:Y:S01]  /*22520*/  ULDC UR13, c[0x0][0x618] ;  /* 0x00018600000d7ab9 */ /* 0x000fe20000000800 */
[----:B------:R-:W-:Y:S01]  /*22530*/  UIADD3 UR5, UR7, UR5, URZ ;  /* 0x0000000507057290 */ /* 0x000fe2000fffe03f */
[----:B------:R-:W-:Y:S01]  /*22540*/  ULDC UR22, c[0x0][0x658] ;  /* 0x0001960000167ab9 */ /* 0x000fe20000000800 */
[----:B------:R-:W-:-:S02]  /*22550*/  @UP1 UIMAD UR8, UR11, UR12, UR10 ;  /* 0x0000000c0b0812a4 */ /* 0x000fc4000f8e020a */
[----:B------:R-:W-:Y:S02]  /*22560*/  USHF.R.U64 UR17, UR6, UR13, UR5 ;  /* 0x0000000d06117299 */ /* 0x000fe40008001205 */
[----:B------:R-:W-:Y:S01]  /*22570*/  USHF.R.U32.HI UR5, URZ, UR13, UR5 ;  /* 0x0000000d3f057299 */ /* 0x000fe20008011605 */
[----:B------:R-:W-:Y:S01]  /*22580*/  ULDC.64 UR6, c[0x0][0x640] ;  /* 0x0001900000067ab9 */ /* 0x000fe20000000a00 */
[----:B------:R-:W-:Y:S01]  /*22590*/  UMOV UR10, 0xffffffff ;  /* 0xffffffff000a7882 */ /* 0x000fe20000000000 */
[----:B------:R-:W-:Y:S01]  /*225a0*/  ISETP.NE.U32.AND P0, PT, RZ, UR6, PT ;  /* 0x00000006ff007c0c */ /* 0x000fe2000bf05070 */
[----:B------:R-:W-:Y:S02]  /*225b0*/  USHF.R.U64 UR18, UR17, UR14, UR5 ;  /* 0x0000000e11127299 */ /* 0x000fe40008001205 */
[----:B------:R-:W-:Y:S01]  /*225c0*/  USHF.R.U32.HI UR5, URZ, UR14, UR5 ;  /* 0x0000000e3f057299 */ /* 0x000fe20008011605 */
[----:B------:R-:W-:Y:S01]  /*225d0*/  ISETP.NE.AND.EX P0, PT, RZ, UR7, PT, P0 ;  /* 0x00000007ff007c0c */ /* 0x000fe2000bf05300 */
[----:B------:R-:W-:-:S02]  /*225e0*/  USHF.L.U32 UR11, UR10, UR22, URZ ;  /* 0x000000160a0b7299 */ /* 0x000fc4000800063f */
[----:B------:R-:W-:Y:S01]  /*225f0*/  USHF.R.U64 UR19, UR18, UR22, UR5 ;  /* 0x0000001612137299 */ /* 0x000fe20008001205 */
[----:B------:R-:W-:Y:S01]  /*22600*/  ULDC UR20, c[0x0][0x600] ;  /* 0x0001800000147ab9 */ /* 0x000fe20000000800 */
[----:B------:R-:W-:Y:S02]  /*22610*/  USHF.R.U32.HI UR10, URZ, UR22, UR5 ;  /* 0x000000163f0a7299 */ /* 0x000fe40008011605 */
[----:B------:R-:W-:Y:S02]  /*22620*/  UIADD3 UR21, UR20, -0x1, URZ ;  /* 0xffffffff14157890 */ /* 0x000fe4000fffe03f */
[----:B------:R-:W-:Y:S01]  /*22630*/  ULOP3.LUT UR26, URZ, UR11, URZ, 0x33, !UPT ;  /* 0x0000000b3f1a7292 */ /* 0x000fe2000f8e333f */
        /* <DEDUP_REMOVED lines=17> */
.L_x_547:
[----:B------:R-:W-:Y:S01]  /*22750*/  USHF.R.U64 UR6, UR5, UR23, UR10 ;  /* 0x0000001705067299 */ /* 0x000fe2000800120a */
[----:B------:R-:W-:Y:S01]  /*22760*/  IMAD.MOV.U32 R0, RZ, RZ, 0x1 ;  /* 0x00000001ff007424 */ /* 0x000fe200078e00ff */
[----:B------:R-:W-:Y:S01]  /*22770*/  USHF.L.U32 UR25, UR25, UR22, URZ ;  /* 0x0000001619197299 */ /* 0x000fe2000800063f */
[----:B------:R-:W-:Y:S01]  /*22780*/  IMAD.U32 R11, RZ, RZ, UR4 ;  /* 0x00000004ff0b7e24 */ /* 0x000fe2000f8e00ff */
[----:B------:R-:W-:Y:S02]  /*22790*/  ULOP3.LUT UR5, UR18, UR26, URZ, 0xc0, !UPT ;  /* 0x0000001a12057292 */ /* 0x000fe4000f8ec03f */
[----:B------:R-:W-:Y:S02]  /*227a0*/  UIADD3 UR7, -UR6, URZ, URZ ;  /* 0x0000003f06077290 */ /* 0x000fe4000fffe13f */
[----:B------:R-:W-:Y:S02]  /*227b0*/  UIMAD UR6, UR25, UR6, UR5 ;  /* 0x00000006190672a4 */ /* 0x000fe4000f8e0205 */
[----:B------:R-:W-:-:S02]  /*227c0*/  ULOP3.LUT UR17, UR17, UR21, URZ, 0xc0, !UPT ;  /* 0x0000001511117292 */ /* 0x000fc4000f8ec03f */
[----:B------:R-:W-:Y:S02]  /*227d0*/  UIMAD UR5, UR7, UR24, UR19 ;  /* 0x00000018070572a4 */ /* 0x000fe4000f8e0213 */
[----:B------:R-:W-:Y:S01]  /*227e0*/  UISETP.NE.AND UP0, UPT, UR39, URZ, UPT ;  /* 0x0000003f2700728c */ /* 0x000fe2000bf05270 */
[----:B------:R-:W-:Y:S01]  /*227f0*/  ULDC UR7, c[0x0][0x610] ;  /* 0x0001840000077ab9 */ /* 0x000fe20000000800 */
[----:B------:R-:W-:Y:S02]  /*22800*/  UIMAD UR5, UR5, UR20, UR17 ;  /* 0x00000014050572a4 */ /* 0x000fe4000f8e0211 */
[----:B------:R-:W-:-:S04]  /*22810*/  UIMAD UR8, UR6, UR7, UR8 ;  /* 0x00000007060872a4 */ /* 0x000fc8000f8e0208 */
[----:B------:R-:W-:Y:S02]  /*22820*/  USEL UR6, UR5, UR8, !UP0 ;  /* 0x0000000805067287 */ /* 0x000fe4000c000000 */
[----:B------:R-:W-:-:S04]  /*22830*/  USEL UR8, UR8, UR5, !UP0 ;  /* 0x0000000508087287 */ /* 0x000fc8000c000000 */
[----:B------:R-:W-:Y:S02]  /*22840*/  MOV R3, UR6 ;  /* 0x0000000600037c02 */ /* 0x000fe40008000f00 */
[----:B------:R-:W-:-:S07]  /*22850*/  IMAD.U32 R2, RZ, RZ, UR8 ;  /* 0x00000008ff027e24 */ /* 0x000fce000f8e00ff */
.L_x_545:
[----:B------:R-:W-:-:S08]  /*22860*/  NOP ;  /* 0x0000000000007918 */ /* 0x000fd00000000000 */
[----:B0-----:R-:W0:-:S00]  /*22870*/  USETMAXREG.DEALLOC.CTAPOOL 0x18 ;  /* 0x00000018000079c8 */ /* 0x001e0000080e0500 */
[----:B------:R-:W-:-:S13]  /*22880*/  ISETP.NE.AND P0, PT, RZ, UR9, PT ;  /* 0x00000009ff007c0c */ /* 0x000fda000bf05270 */
[----:B------:R-:W-:Y:S05]  /*22890*/  @P0 EXIT ;  /* 0x000000000000094d */ /* 0x000fea0003800000 */
[----:B0-----:R-:W-:Y:S01]  /*228a0*/  LOP3.LUT P0, RZ, R0, 0xff, RZ, 0xc0, !PT ;  /* 0x000000ff00ff7812 */ /* 0x001fe2000780c0ff */
[----:B------:R-:W-:Y:S01]  /*228b0*/  IMAD.MOV.U32 R7, RZ, RZ, 0x1 ;  /* 0x00000001ff077424 */ /* 0x000fe200078e00ff */
[----:B------:R-:W-:-:S11]  /*228c0*/  MOV R6, RZ ;  /* 0x000000ff00067202 */ /* 0x000fd60000000f00 */
[----:B------:R-:W-:Y:S05]  /*228d0*/  @!P0 BRA `(.L_x_548) ;  /* 0x0000000c00a08947 */ /* 0x000fea0003800000 */
[----:B------:R-:W0:Y:S01]  /*228e0*/  LDC R0, c[0x0][0x28c] ;  /* 0x0000a300ff007b82 */ /* 0x000e220000000800 */
[----:B------:R-:W1:Y:S01]  /*228f0*/  S2R R10, SR_CgaCtaId ;  /* 0x00000000000a7919 */ /* 0x000e620000008800 */
[----:B------:R-:W-:Y:S01]  /*22900*/  ULDC UR5, c[0x0][0x658] ;  /* 0x0001960000057ab9 */ /* 0x000fe20000000800 */
[----:B------:R-:W-:Y:S01]  /*22910*/  UMOV UR7, 0xffffffff ;  /* 0xffffffff00077882 */ /* 0x000fe20000000000 */
[----:B------:R-:W-:Y:S01]  /*22920*/  ULDC UR6, c[0x0][0xc] ;  /* 0x0000030000067ab9 */ /* 0x000fe20000000800 */
[----:B------:R-:W-:Y:S01]  /*22930*/  USHF.L.U32 UR9, UR7, UR5, URZ ;  /* 0x0000000507097299 */ /* 0x000fe2000800063f */
[----:B------:R-:W-:Y:S01]  /*22940*/  BSSY B0, `(.L_x_548) ;  /* 0x00000e1000007945 */ /* 0x000fe20003800000 */
[----:B------:R-:W-:Y:S01]  /*22950*/  UMOV UR8, 0x1 ;  /* 0x0000000100087882 */ /* 0x000fe20000000000 */
[----:B------:R-:W-:Y:S01]  /*22960*/  ULDC UR7, c[0x0][0x10] ;  /* 0x0000040000077ab9 */ /* 0x000fe20000000800 */
[----:B------:R-:W-:Y:S01]  /*22970*/  USHF.L.U32 UR5, UR8, UR5, URZ ;  /* 0x0000000508057299 */ /* 0x000fe2000800063f */
[----:B------:R-:W-:Y:S01]  /*22980*/  IMAD.MOV.U32 R9, RZ, RZ, 0x1 ;  /* 0x00000001ff097424 */ /* 0x000fe200078e00ff */
[----:B------:R-:W-:Y:S01]  /*22990*/  UIMAD.WIDE.U32 UR6, UR6, UR7, URZ ;  /* 0x00000007060672a5 */ /* 0x000fe2000f8e003f */
[----:B------:R-:W-:Y:S01]  /*229a0*/  IMAD.MOV.U32 R7, RZ, RZ, 0x1 ;  /* 0x00000001ff077424 */ /* 0x000fe200078e00ff */
[----:B------:R-:W-:Y:S01]  /*229b0*/  ULDC UR8, c[0x0][0x14] ;  /* 0x0000050000087ab9 */ /* 0x000fe20000000800 */
[----:B------:R-:W-:Y:S01]  /*229c0*/  MOV R6, RZ ;  /* 0x000000ff00067202 */ /* 0x000fe20000000f00 */
[----:B------:R-:W-:-:S02]  /*229d0*/  UIMAD.WIDE.U32 UR30, UR6, UR8, URZ ;  /* 0x00000008061e72a5 */ /* 0x000fc4000f8e003f */
[----:B------:R-:W-:Y:S01]  /*229e0*/  UIMAD UR7, UR7, UR8, URZ ;  /* 0x00000008070772a4 */ /* 0x000fe2000f8e023f */
[----:B------:R-:W-:Y:S01]  /*229f0*/  ULDC UR4, c[0x0][0x600] ;  /* 0x0001800000047ab9 */ /* 0x000fe20000000800 */
[----:B------:R-:W-:Y:S02]  /*22a00*/  ULOP3.LUT UR13, UR38, 0x2, URZ, 0xfc, !UPT ;  /* 0x00000002260d7892 */ /* 0x000fe4000f8efc3f */
[----:B------:R-:W-:Y:S01]  /*22a10*/  UIADD3 UR4, UR4, -0x1, URZ ;  /* 0xffffffff04047890 */ /* 0x000fe2000fffe03f */
[----:B0-----:R-:W-:Y:S01]  /*22a20*/  VIADD R0, R0, 0x7f ;  /* 0x0000007f00007836 */ /* 0x001fe20000000000 */
[----:B------:R-:W-:Y:S02]  /*22a30*/  ULOP3.LUT UR6, URZ, UR9, URZ, 0x33, !UPT ;  /* 0x000000093f067292 */ /* 0x000fe4000f8e333f */
[----:B------:R-:W-:Y:S02]  /*22a40*/  UIADD3 UR7, UR31, UR7, URZ ;  /* 0x000000071f077290 */ /* 0x000fe4000fffe03f */
[----:B------:R-:W-:Y:S01]  /*22a50*/  SHF.R.S32.HI R5, RZ, 0x1f, R0 ;  /* 0x0000001fff057819 */ /* 0x000fe20000011400 */
[----:B------:R-:W-:-:S03]  /*22a60*/  ULDC.64 UR40, c[0x0][0x198] ;  /* 0x0000660000287ab9 */ /* 0x000fc60000000a00 */
[----:B------:R-:W-:Y:S02]  /*22a70*/  LEA.HI R0, R5, R0, RZ, 0x7 ;  /* 0x0000000005007211 */ /* 0x000fe400078f38ff */
[C---:B-1----:R-:W-:Y:S01]  /*22a80*/  SHF.L.U32 R16, R10.reuse, 0x7, RZ ;  /* 0x000000070a107819 */ /* 0x042fe200000006ff */
[----:B------:R-:W-:Y:S01]  /*22a90*/  IMAD.SHL.U32 R10, R10, 0x2000, RZ ;  /* 0x000020000a0a7824 */ /* 0x000fe200078e00ff */
[----:B------:R-:W-:Y:S02]  /*22aa0*/  SHF.R.S32.HI R0, RZ, 0x7, R0 ;  /* 0x00000007ff007819 */ /* 0x000fe40000011400 */
[----:B------:R-:W-:Y:S02]  /*22ab0*/  LOP3.LUT R16, R16, 0x80, RZ, 0xc0, !PT ;  /* 0x0000008010107812 */ /* 0x000fe400078ec0ff */
[----:B------:R-:W-:Y:S01]  /*22ac0*/  LOP3.LUT R10, R10, 0x2000, RZ, 0xc0, !PT ;  /* 0x000020000a0a7812 */ /* 0x000fe200078ec0ff */
[----:B------:R-:W-:-:S07]  /*22ad0*/  VIADD R17, R0, 0x1 ;  /* 0x0000000100117836 */ /* 0x000fce0000000000 */
.L_x_559:
[----:B------:R-:W-:-:S03]  /*22ae0*/  UMOV UR8, 0xffffffff ;  /* 0xffffffff00087882 */ /* 0x000fc60000000000 */
[----:B------:R-:W-:Y:S05]  /*22af0*/  BRA.DIV UR8, `(.L_x_549) ;  /* 0x0000001208047947 */ /* 0x000fea000b800000 */
[----:B------:R-:W-:-:S13]  /*22b00*/  ELECT P6, URZ, PT ;  /* 0x00000000003f782f */ /* 0x000fda00038c0000 */
.L_x_570:
[----:B------:R-:W0:Y:S01]  /*22b10*/  LDC R4, c[0x0][0x28c] ;  /* 0x0000a300ff047b82 */ /* 0x000e220000000800 */
[----:B------:R-:W-:Y:S01]  /*22b20*/  BSSY B1, `(.L_x_550) ;  /* 0x0000046000017945 */ /* 0x000fe20003800000 */
[----:B0-----:R-:W-:-:S13]  /*22b30*/  ISETP.LT.OR P6, PT, R4, 0x1, !P6 ;  /* 0x000000010400780c */ /* 0x001fda00077c1670 */
[----:B------:R-:W-:Y:S05]  /*22b40*/  @P6 BRA `(.L_x_551) ;  /* 0x00000004000c6947 */ /* 0x000fea0003800000 */
[----:B------:R-:W-:Y:S01]  /*22b50*/  LEA R5, R3, R16, 0x8 ;  /* 0x0000001003057211 */ /* 0x000fe200078e40ff */
[----:B------:R-:W-:Y:S01]  /*22b60*/  IMAD.SHL.U32 R2, R2, 0x100, RZ ;  /* 0x0000010002027824 */ /* 0x000fe200078e00ff */
[----:B------:R-:W-:Y:S01]  /*22b70*/  MOV R3, R7 ;  /* 0x0000000700037202 */ /* 0x000fe20000000f00 */
[----:B------:R-:W-:Y:S02]  /*22b80*/  IMAD.MOV.U32 R12, RZ, RZ, RZ ;  /* 0x000000ffff0c7224 */ /* 0x000fe400078e00ff */
[----:B------:R-:W-:Y:S02]  /*22b90*/  IMAD.MOV.U32 R4, RZ, RZ, R17 ;  /* 0x000000ffff047224 */ /* 0x000fe400078e0011 */
[----:B------:R-:W-:-:S07]  /*22ba0*/  IMAD.MOV.U32 R13, RZ, RZ, R6 ;  /* 0x000000ffff0d7224 */ /* 0x000fce00078e0006 */
.L_x_554:
[----:B------:R-:W0:Y:S01]  /*22bb0*/  S2R R15, SR_CgaCtaId ;  /* 0x00000000000f7919 */ /* 0x000e220000008800 */
[----:B------:R-:W-:Y:S02]  /*22bc0*/  MOV R8, 0x400 ;  /* 0x0000040000087802 */ /* 0x000fe40000000f00 */
[----:B------:R-:W-:Y:S02]  /*22bd0*/  SHF.L.U32 R14, R3, 0x1f, RZ ;  /* 0x0000001f030e7819 */ /* 0x000fe400000006ff */
[----:B0-----:R-:W-:-:S05]  /*22be0*/  LEA R8, R15, R8, 0x18 ;  /* 0x000000080f087211 */ /* 0x001fca00078ec0ff */
[----:B------:R-:W-:-:S04]  /*22bf0*/  IMAD R15, R13, 0x8, R8 ;  /* 0x000000080d0f7824 */ /* 0x000fc800078e0208 */
[----:B------:R-:W0:Y:S02]  /*22c00*/  SYNCS.PHASECHK.TRANS64.TRYWAIT P0, [R15+URZ+0x20], R14 ;  /* 0x0000200e0f0075a7 */ /* 0x000e24000800017f */
[----:B0-----:R-:W-:Y:S05]  /*22c10*/  @!P0 BRA `(.L_x_552) ;  /* 0x0000000c00dc8947 */ /* 0x001fea0003800000 */
.L_x_571:
[----:B------:R-:W1:Y:S01]  /*22c20*/  S2R R18, SR_TID.X ;  /* 0x0000000000127919 */ /* 0x000e620000002100 */
[----:B------:R-:W-:-:S04]  /*22c30*/  UPRMT UR8, UR13, 0x9910, URZ ;  /* 0x000099100d087896 */ /* 0x000fc8000800003f */
[----:B------:R-:W-:Y:S01]  /*22c40*/  UISETP.NE.AND UP0, UPT, UR8, 0x2, UPT ;  /* 0x000000020800788c */ /* 0x000fe2000bf05270 */
[----:B-1----:R-:W-:-:S13]  /*22c50*/  LOP3.LUT P0, RZ, R18, 0x7f, RZ, 0xc0, !PT ;  /* 0x0000007f12ff7812 */ /* 0x002fda000780c0ff */
[----:B0-----:R-:W0:Y:S02]  /*22c60*/  @!P0 LDC R14, c[0x0][0x500] ;  /* 0x00014000ff0e8b82 */ /* 0x001e240000000800 */
[----:B0-----:R0:W-:Y:S01]  /*22c70*/  @!P0 SYNCS.ARRIVE.TRANS64 RZ, [R15+URZ], R14 ;  /* 0x0000000e0fff89a7 */ /* 0x0011e2000800003f */
[----:B------:R-:W-:-:S13]  /*22c80*/  PLOP3.LUT P0, PT, PT, PT, UP0, 0x80, 0x0 ;  /* 0x000000000000781c */ /* 0x000fda0003f0f008 */
[----:B0-----:R-:W-:Y:S05]  /*22c90*/  @P0 BRA `(.L_x_553) ;  /* 0x0000000000040947 */ /* 0x001fea0003800000 */
[----:B------:R-:W-:Y:S01]  /*22ca0*/  BPT.TRAP 0x1 ;  /* 0x000000040000795c */ /* 0x000fe20000300000 */
.L_x_553:
[----:B------:R-:W-:Y:S01]  /*22cb0*/  R2UR UR33, R15 ;  /* 0x000000000f2172ca */ /* 0x000fe200000e0000 */
[C---:B------:R-:W-:Y:S01]  /*22cc0*/  IMAD R15, R13.reuse, 0x8000, R10 ;  /* 0x000080000d0f7824 */ /* 0x040fe200078e020a */
[----:B------:R-:W-:Y:S01]  /*22cd0*/  LEA R14, R13, R8, 0x10 ;  /* 0x000000080d0e7211 */ /* 0x000fe200078e80ff */
[----:B------:R-:W-:Y:S01]  /*22ce0*/  VIADD R4, R4, 0xffffffff ;  /* 0xffffffff04047836 */ /* 0x000fe20000000000 */
[----:B------:R-:W-:Y:S01]  /*22cf0*/  R2UR UR34, R12 ;  /* 0x000000000c2272ca */ /* 0x000fe200000e0000 */
[----:B------:R-:W-:Y:S01]  /*22d00*/  IMAD R15, R15, 0x2, R8 ;  /* 0x000000020f0f7824 */ /* 0x000fe200078e0208 */
[----:B------:R-:W-:Y:S01]  /*22d10*/  R2UR UR24, R14 ;  /* 0x000000000e1872ca */ /* 0x000fe200000e0000 */
[----:B------:R-:W-:Y:S01]  /*22d20*/  UIADD3 UR14, UP0, UR40, 0xf0, URZ ;  /* 0x000000f0280e7890 */ /* 0x000fe2000ff1e03f */
[----:B------:R-:W-:Y:S01]  /*22d30*/  R2UR UR36, R11 ;  /* 0x000000000b2472ca */ /* 0x000fe200000e0000 */
[----:B------:R-:W-:Y:S01]  /*22d40*/  UIADD3 UR42, UP1, UR40, 0x1f0, URZ ;  /* 0x000001f0282a7890 */ /* 0x000fe2000ff3e03f */
[----:B------:R-:W-:Y:S01]  /*22d50*/  R2UR UR8, R15 ;  /* 0x000000000f0872ca */ /* 0x000fe200000e0000 */
[----:B------:R-:W-:Y:S01]  /*22d60*/  UIADD3.X UR15, URZ, UR41, URZ, UP0, !UPT ;  /* 0x000000293f0f7290 */ /* 0x000fe200087fe43f */
[----:B------:R-:W-:Y:S01]  /*22d70*/  R2UR UR35, R2 ;  /* 0x00000000022372ca */ /* 0x000fe200000e0000 */
[----:B------:R-:W-:Y:S01]  /*22d80*/  UIADD3.X UR43, URZ, UR41, URZ, UP1, !UPT ;  /* 0x000000293f2b7290 */ /* 0x000fe20008ffe43f */
[----:B------:R-:W-:Y:S01]  /*22d90*/  R2UR UR19, R5 ;  /* 0x00000000051372ca */ /* 0x000fe200000e0000 */
[----:B------:R-:W-:Y:S01]  /*22da0*/  UMOV UR22, 0x0 ;  /* 0x0000000000167882 */ /* 0x000fe20000000000 */
[----:B------:R-:W-:Y:S01]  /*22db0*/  ISETP.GT.AND P1, PT, R4, 0x1, PT ;  /* 0x000000010400780c */ /* 0x000fe20003f24270 */
[----:B------:R-:W-:Y:S01]  /*22dc0*/  UIADD3 UR26, UR34, 0x40, URZ ;  /* 0x00000040221a7890 */ /* 0x000fe2000fffe03f */
[----:B------:R-:W-:Y:S01]  /*22dd0*/  IADD3 R13, R13, 0x1, RZ ;  /* 0x000000010d0d7810 */ /* 0x000fe20007ffe0ff */
[----:B------:R-:W-:Y:S01]  /*22de0*/  UIADD3 UR32, UR24, 0x100, URZ ;  /* 0x0000010018207890 */ /* 0x000fe2000fffe03f */
[----:B------:R-:W-:Y:S01]  /*22df0*/  VIADD R12, R12, 0x80 ;  /* 0x000000800c0c7836 */ /* 0x000fe20000000000 */
[----:B------:R-:W-:Y:S01]  /*22e00*/  UIADD3 UR24, UR24, 0x8100, URZ ;  /* 0x0000810018187890 */ /* 0x000fe2000fffe03f */
[----:B------:R-:W-:Y:S01]  /*22e10*/  ISETP.NE.AND P0, PT, R13, 0x4, PT ;  /* 0x000000040d00780c */ /* 0x000fe20003f05270 */
[----:B------:R-:W-:-:S02]  /*22e20*/  UIADD3 UR16, UR8, 0x40100, URZ ;  /* 0x0004010008107890 */ /* 0x000fc4000fffe03f */
[----:B------:R-:W-:Y:S01]  /*22e30*/  UIADD3 UR8, UR8, 0x48100, URZ ;  /* 0x0004810008087890 */ /* 0x000fe2000fffe03f */
[----:B------:R-:W-:Y:S01]  /*22e40*/  SEL R8, RZ, 0x1, P0 ;  /* 0x00000001ff087807 */ /* 0x000fe20000000000 */
[----:B------:R-:W-:Y:S01]  /*22e50*/  UMOV UR23, 0x10000000 ;  /* 0x1000000000177882 */ /* 0x000fe20000000000 */
[----:B------:R-:W-:Y:S01]  /*22e60*/  UMOV UR25, UR33 ;  /* 0x0000002100197c82 */ /* 0x000fe20008000000 */
[----:B------:R-:W-:Y:S01]  /*22e70*/  UMOV UR28, UR36 ;  /* 0x00000024001c7c82 */ /* 0x000fe20008000000 */
[----:B------:R-:W-:Y:S01]  /*22e80*/  UMOV UR27, UR35 ;  /* 0x00000023001b7c82 */ /* 0x000fe20008000000 */
[----:B------:R-:W-:Y:S01]  /*22e90*/  UMOV UR21, 0x30000 ;  /* 0x0003000000157882 */ /* 0x000fe20000000000 */
[----:B------:R-:W-:Y:S01]  /*22ea0*/  UMOV UR17, UR33 ;  /* 0x0000002100117c82 */ /* 0x000fe20008000000 */
[----:B------:R-:W-:Y:S01]  /*22eb0*/  UMOV UR18, UR34 ;  /* 0x0000002200127c82 */ /* 0x000fe20008000000 */
[----:B------:R-:W-:Y:S01]  /*22ec0*/  UMOV UR20, UR36 ;  /* 0x0000002400147c82 */ /* 0x000fe20008000000 */
[----:B------:R0:W-:Y:S01]  /*22ed0*/  UTMALDG.3D [UR32], [UR14], desc[UR22] ;  /* 0x000016200e0075b4 */ /* 0x0001e20008011000 */
[----:B------:R-:W-:Y:S01]  /*22ee0*/  UMOV UR9, UR33 ;  /* 0x0000002100097c82 */ /* 0x000fe20008000000 */
[----:B------:R-:W-:Y:S01]  /*22ef0*/  UMOV UR11, UR19 ;  /* 0x00000013000b7c82 */ /* 0x000fe20008000000 */
[----:B------:R-:W-:Y:S01]  /*22f00*/  UMOV UR12, UR36 ;  /* 0x00000024000c7c82 */ /* 0x000fe20008000000 */
[----:B------:R-:W-:Y:S01]  /*22f10*/  UMOV UR10, UR26 ;  /* 0x0000001a000a7c82 */ /* 0x000fe20008000000 */
[----:B------:R-:W-:-:S02]  /*22f20*/  LOP3.LUT R3, R3, R8, RZ, 0x3c, !PT ;  /* 0x0000000803037212 */ /* 0x000fc400078e3cff */
[----:B------:R-:W-:Y:S01]  /*22f30*/  SEL R13, R13, RZ, P0 ;  /* 0x000000ff0d0d7207 */ /* 0x000fe20000000000 */
[----:B------:R0:W-:Y:S01]  /*22f40*/  UTMALDG.3D [UR24], [UR14], desc[UR22] ;  /* 0x000016180e0075b4 */ /* 0x0001e20008011000 */
[----:B------:R0:W-:Y:S01]  /*22f50*/  UTMALDG.3D.MULTICAST [UR16], [UR42], UR21, desc[UR22] ;  /* 0x000016102a0073b4 */ /* 0x0001e20008011815 */
[----:B------:R0:W-:Y:S02]  /*22f60*/  UTMALDG.3D.MULTICAST [UR8], [UR42], UR21, desc[UR22] ;  /* 0x000016082a0073b4 */ /* 0x0001e40008011815 */
[----:B0-----:R-:W-:Y:S05]  /*22f70*/  @P1 BRA `(.L_x_554) ;  /* 0xfffffffc000c1947 */ /* 0x001fea000383ffff */
.L_x_551:
[----:B------:R-:W-:Y:S05]  /*22f80*/  BSYNC B1 ;  /* 0x0000000000017941 */ /* 0x000fea0003800000 */
.L_x_550:
[----:B------:R-:W2:Y:S01]  /*22f90*/  LDL.LU R15, [R1+0x200] ;  /* 0x00020000010f7983 */ /* 0x000ea20000300800 */
[----:B------:R-:W-:Y:S01]  /*22fa0*/  LOP3.LUT P2, RZ, R9, 0xff, RZ, 0xc0, !PT ;  /* 0x000000ff09ff7812 */ /* 0x000fe2000784c0ff */
[----:B------:R-:W-:Y:S02]  /*22fb0*/  ULDC.64 UR8, c[0x0][0x650] ;  /* 0x0001940000087ab9 */ /* 0x000fe40000000a00 */
[----:B------:R-:W3:Y:S01]  /*22fc0*/  LDL.LU R14, [R1+0x204] ;  /* 0x00020400010e7983 */ /* 0x000ee20000300800 */
[----:B------:R-:W-:Y:S01]  /*22fd0*/  IADD3 R6, R0, R6, RZ ;  /* 0x0000000600067210 */ /* 0x000fe20007ffe0ff */
[----:B------:R-:W-:Y:S01]  /*22fe0*/  BSSY B1, `(.L_x_555) ;  /* 0x0000074000017945 */ /* 0x000fe20003800000 */
[----:B------:R-:W-:Y:S02]  /*22ff0*/  MOV R11, 0xffffffff ;  /* 0xffffffff000b7802 */ /* 0x000fe40000000f00 */
[----:B------:R-:W-:Y:S02]  /*23000*/  SHF.R.U32.HI R2, RZ, 0x2, R6 ;  /* 0x00000002ff027819 */ /* 0x000fe40000011606 */
[----:B------:R-:W-:-:S02]  /*23010*/  ISETP.GT.U32.AND P0, PT, R6, 0x3, PT ;  /* 0x000000030600780c */ /* 0x000fc40003f04070 */
[----:B------:R-:W-:Y:S01]  /*23020*/  LOP3.LUT R2, R2, 0x1, RZ, 0xc0, !PT ;  /* 0x0000000102027812 */ /* 0x000fe200078ec0ff */
[----:B------:R-:W0:Y:S01]  /*23030*/  @P2 S2R R3, SR_CgaCtaId ;  /* 0x0000000000032919 */ /* 0x000e220000008800 */
[----:B------:R-:W-:Y:S02]  /*23040*/  ISETP.LT.U32.AND P0, PT, R0, 0x4, P0 ;  /* 0x000000040000780c */ /* 0x000fe40000701070 */
[----:B------:R-:W-:Y:S02]  /*23050*/  ISETP.NE.U32.AND P1, PT, R2, 0x1, PT ;  /* 0x000000010200780c */ /* 0x000fe40003f25070 */
[----:B------:R-:W-:Y:S02]  /*23060*/  @P2 MOV R2, 0x400 ;  /* 0x0000040000022802 */ /* 0x000fe40000000f00 */
[----:B------:R-:W-:Y:S02]  /*23070*/  ISETP.GT.U32.AND P1, PT, R0, 0x3, !P1 ;  /* 0x000000030000780c */ /* 0x000fe40004f24070 */
[----:B------:R-:W-:-:S02]  /*23080*/  LOP3.LUT R6, R6, 0x3, RZ, 0xc0, !PT ;  /* 0x0000000306067812 */ /* 0x000fc400078ec0ff */
[----:B------:R-:W-:Y:S02]  /*23090*/  PRMT R4, RZ, 0x7610, R4 ;  /* 0x00007610ff047816 */ /* 0x000fe40000000004 */
[----:B------:R-:W-:Y:S02]  /*230a0*/  PRMT R9, RZ, 0x7610, R9 ;  /* 0x00007610ff097816 */ /* 0x000fe40000000009 */
[----:B0-----:R-:W-:Y:S02]  /*230b0*/  @P2 LEA R2, R3, R2, 0x18 ;  /* 0x0000000203022211 */ /* 0x001fe400078ec0ff */
[----:B------:R-:W-:Y:S02]  /*230c0*/  SEL R3, RZ, 0x1, !P1 ;  /* 0x00000001ff037807 */ /* 0x000fe40004800000 */
[----:B------:R0:W-:Y:S02]  /*230d0*/  @P2 SYNCS.ARRIVE.TRANS64.A1T0 RZ, [R2+URZ+0x58], RZ ;  /* 0x000058ff02ff29a7 */ /* 0x0001e4000810003f */
[----:B0-----:R-:W-:-:S04]  /*230e0*/  SEL R2, RZ, 0x1, !P0 ;  /* 0x00000001ff027807 */ /* 0x001fc80004000000 */
[----:B------:R-:W-:Y:S01]  /*230f0*/  LOP3.LUT R7, R3, R7, R2, 0x96, !PT ;  /* 0x0000000703077212 */ /* 0x000fe200078e9602 */
[----:B------:R-:W-:Y:S02]  /*23100*/  IMAD.MOV.U32 R2, RZ, RZ, -0x1 ;  /* 0xffffffffff027424 */ /* 0x000fe400078e00ff */
[----:B------:R-:W-:Y:S01]  /*23110*/  IMAD.MOV.U32 R3, RZ, RZ, -0x1 ;  /* 0xffffffffff037424 */ /* 0x000fe200078e00ff */
[----:B---3--:R-:W-:-:S04]  /*23120*/  IADD3 R14, P0, R14, UR30, RZ ;  /* 0x0000001e0e0e7c10 */ /* 0x008fc8000ff1e0ff */
[----:B--2---:R-:W-:Y:S01]  /*23130*/  IADD3.X R15, R15, UR7, RZ, P0, !PT ;  /* 0x000000070f0f7c10 */ /* 0x004fe200087fe4ff */
[----:B------:R0:W-:Y:S01]  /*23140*/  STL [R1+0x204], R14 ;  /* 0x0002040e01007387 */ /* 0x0001e20000100800 */
[----:B------:R-:W-:-:S03]  /*23150*/  ISETP.GE.U32.AND P0, PT, R14, UR8, PT ;  /* 0x000000080e007c0c */ /* 0x000fc6000bf06070 */
[----:B------:R0:W-:Y:S01]  /*23160*/  STL [R1+0x200], R15 ;  /* 0x0002000f01007387 */ /* 0x0001e20000100800 */
[----:B------:R-:W-:-:S13]  /*23170*/  ISETP.GE.U32.AND.EX P0, PT, R15, UR9, PT, P0 ;  /* 0x000000090f007c0c */ /* 0x000fda000bf06100 */
[----:B0-----:R-:W-:Y:S05]  /*23180*/  @P0 BRA `(.L_x_556) ;  /* 0x0000000400640947 */ /* 0x001fea0003800000 */
[----:B------:R-:W0:Y:S01]  /*23190*/  S2R R8, SR_CTAID.X ;  /* 0x0000000000087919 */ /* 0x000e220000002500 */
[----:B------:R-:W-:Y:S01]  /*231a0*/  ULDC UR8, c[0x0][0x150] ;  /* 0x0000540000087ab9 */ /* 0x000fe20000000800 */
[----:B------:R-:W1:Y:S01]  /*231b0*/  LDC R5, c[0x0][0x144] ;  /* 0x00005100ff057b82 */ /* 0x000e620000000800 */
[----:B------:R-:W-:Y:S01]  /*231c0*/  UISETP.NE.AND UP0, UPT, UR39, URZ, UPT ;  /* 0x0000003f2700728c */ /* 0x000fe2000bf05270 */
[----:B------:R-:W2:Y:S01]  /*231d0*/  S2R R2, SR_CTAID.Y ;  /* 0x0000000000027919 */ /* 0x000ea20000002600 */
[----:B------:R-:W-:-:S04]  /*231e0*/  ULDC UR11, c[0x0][0x630] ;  /* 0x00018c00000b7ab9 */ /* 0x000fc80000000800 */
[----:B------:R-:W-:Y:S01]  /*231f0*/  PLOP3.LUT P0, PT, PT, PT, UP0, 0x80, 0x0 ;  /* 0x000000000000781c */ /* 0x000fe20003f0f008 */
[----:B------:R-:W3:Y:S01]  /*23200*/  LDC R13, c[0x0][0x148] ;  /* 0x00005200ff0d7b82 */ /* 0x000ee20000000800 */
[----:B0-----:R-:W-:Y:S02]  /*23210*/  I2FP.F32.U32 R3, R8 ;  /* 0x0000000800037245 */ /* 0x001fe40000201000 */
[----:B--2---:R-:W-:-:S03]  /*23220*/  I2FP.F32.U32 R4, R2 ;  /* 0x0000000200047245 */ /* 0x004fc60000201000 */
[----:B------:R-:W-:Y:S01]  /*23230*/  FMUL R3, R3, UR8 ;  /* 0x0000000803037c20 */ /* 0x000fe20008400000 */
[----:B------:R-:W-:Y:S02]  /*23240*/  ULDC UR8, c[0x0][0x154] ;  /* 0x0000550000087ab9 */ /* 0x000fe40000000800 */
[----:B------:R-:W-:Y:S01]  /*23250*/  FMUL R11, R4, UR8 ;  /* 0x00000008040b7c20 */ /* 0x000fe20008400000 */
[----:B------:R-:W-:Y:S02]  /*23260*/  ULDC.64 UR8, c[0x0][0x628] ;  /* 0x00018a0000087ab9 */ /* 0x000fe40000000a00 */
[----:B------:R-:W0:Y:S08]  /*23270*/  F2I.U32.TRUNC.NTZ R3, R3 ;  /* 0x0000000300037305 */ /* 0x000e30000020f000 */
[----:B------:R-:W2:Y:S01]  /*23280*/  F2I.U32.TRUNC.NTZ R11, R11 ;  /* 0x0000000b000b7305 */ /* 0x000ea2000020f000 */
[----:B0-----:R-:W-:-:S02]  /*23290*/  IMAD.MOV R4, RZ, RZ, -R3 ;  /* 0x000000ffff047224 */ /* 0x001fc400078e0a03 */
[----:B------:R-:W-:Y:S02]  /*232a0*/  IMAD.MOV.U32 R3, RZ, RZ, R15 ;  /* 0x000000ffff037224 */ /* 0x000fe400078e000f */
[----:B-1----:R-:W-:Y:S02]  /*232b0*/  IMAD R8, R5, R4, R8 ;  /* 0x0000000405087224 */ /* 0x002fe400078e0208 */
[----:B--2---:R-:W-:-:S04]  /*232c0*/  IMAD.MOV R4, RZ, RZ, -R11 ;  /* 0x000000ffff047224 */ /* 0x004fc800078e0a0b */
[----:B---3--:R-:W-:Y:S01]  /*232d0*/  @P0 IMAD R8, R13, R4, R2 ;  /* 0x000000040d080224 */ /* 0x008fe200078e0202 */
[----:B------:R-:W-:Y:S02]  /*232e0*/  ISETP.NE.U32.AND P0, PT, RZ, UR8, PT ;  /* 0x00000008ff007c0c */ /* 0x000fe4000bf05070 */
[----:B------:R-:W-:Y:S02]  /*232f0*/  MOV R2, R14 ;  /* 0x0000000e00027202 */ /* 0x000fe40000000f00 */
[----:B------:R-:W-:-:S13]  /*23300*/  ISETP.NE.AND.EX P0, PT, RZ, UR9, PT, P0 ;  /* 0x00000009ff007c0c */ /* 0x000fda000bf05300 */
[----:B------:R-:W-:Y:S05]  /*23310*/  @!P0 BRA `(.L_x_557) ;  /* 0x0000000000288947 */ /* 0x000fea0003800000 */
[----:B------:R-:W-:Y:S02]  /*23320*/  ULDC UR10, c[0x0][0x634] ;  /* 0x00018d00000a7ab9 */ /* 0x000fe40000000800 */
[----:B------:R-:W-:-:S05]  /*23330*/  IADD3 R3, P0, R14, UR10, RZ ;  /* 0x0000000a0e037c10 */ /* 0x000fca000ff1e0ff */
[----:B------:R-:W-:-:S04]  /*23340*/  IMAD.X R11, RZ, RZ, R15, P0 ;  /* 0x000000ffff0b7224 */ /* 0x000fc800000e060f */
[----:B------:R-:W-:-:S04]  /*23350*/  IMAD.WIDE.U32 R4, R11, UR8, RZ ;  /* 0x000000080b047c25 */ /* 0x000fc8000f8e00ff */
[----:B------:R-:W-:-:S04]  /*23360*/  IMAD.WIDE.U32 R4, P0, R3, UR9, R4 ;  /* 0x0000000903047c25 */ /* 0x000fc8000f800004 */
[----:B------:R-:W-:-:S04]  /*23370*/  IMAD.WIDE.U32 R2, R3, UR8, RZ ;  /* 0x0000000803027c25 */ /* 0x000fc8000f8e00ff */
[----:B------:R-:W-:Y:S01]  /*23380*/  IMAD.MOV.U32 R2, RZ, RZ, R5 ;  /* 0x000000ffff027224 */ /* 0x000fe200078e0005 */
[----:B------:R-:W-:Y:S02]  /*23390*/  IADD3 RZ, P1, R3, R4, RZ ;  /* 0x0000000403ff7210 */ /* 0x000fe40007f3e0ff */
[----:B------:R-:W-:-:S03]  /*233a0*/  IADD3.X R3, RZ, RZ, RZ, P0, !PT ;  /* 0x000000ffff037210 */ /* 0x000fc600007fe4ff */
[----:B------:R-:W-:-:S08]  /*233b0*/  IMAD.WIDE.U32.X R2, R11, UR9, R2, P1 ;  /* 0x000000090b027c25 */ /* 0x000fd000088e0402 */
.L_x_557:
[--C-:B------:R-:W-:Y:S01]  /*233c0*/  SHF.R.U64 R11, R2, UR11, R3.reuse ;  /* 0x0000000b020b7c19 */ /* 0x100fe20008001203 */
[----:B------:R-:W-:Y:S01]  /*233d0*/  ULDC.64 UR8, c[0x0][0x620] ;  /* 0x0001880000087ab9 */ /* 0x000fe20000000a00 */
[----:B------:R-:W-:Y:S01]  /*233e0*/  SHF.R.U32.HI R2, RZ, UR11, R3 ;  /* 0x0000000bff027c19 */ /* 0x000fe20008011603 */
[----:B------:R-:W-:Y:S01]  /*233f0*/  IMAD.MOV.U32 R3, RZ, RZ, R15 ;  /* 0x000000ffff037224 */ /* 0x000fe200078e000f */
[----:B------:R-:W-:Y:S01]  /*23400*/  IADD3 R13, P0, RZ, -R11, RZ ;  /* 0x8000000bff0d7210 */ /* 0x000fe20007f1e0ff */
[----:B------:R-:W-:-:S04]  /*23410*/  ULDC.64 UR10, c[0x0][0x640] ;  /* 0x00019000000a7ab9 */ /* 0x000fc80000000a00 */
[----:B------:R-:W-:Y:S01]  /*23420*/  IMAD.X R2, RZ, RZ, ~R2, P0 ;  /* 0x000000ffff027224 */ /* 0x000fe200000e0e02 */
[----:B------:R-:W-:-:S03]  /*23430*/  ISETP.NE.U32.AND P0, PT, RZ, UR10, PT ;  /* 0x0000000aff007c0c */ /* 0x000fc6000bf05070 */
[----:B------:R-:W-:Y:S01]  /*23440*/  IMAD R2, R2, UR8, RZ ;  /* 0x0000000802027c24 */ /* 0x000fe2000f8e02ff */
[----:B------:R-:W-:-:S03]  /*23450*/  ISETP.NE.AND.EX P0, PT, RZ, UR11, PT, P0 ;  /* 0x0000000bff007c0c */ /* 0x000fc6000bf05300 */
[----:B------:R-:W-:Y:S01]  /*23460*/  IMAD R5, R13, UR9, R2 ;  /* 0x000000090d057c24 */ /* 0x000fe2000f8e0202 */
[----:B------:R-:W-:-:S05]  /*23470*/  MOV R2, R14 ;  /* 0x0000000e00027202 */ /* 0x000fca0000000f00 */
[----:B------:R-:W-:Y:S01]  /*23480*/  IMAD.WIDE.U32 R2, R13, UR8, R2 ;  /* 0x000000080d027c25 */ /* 0x000fe2000f8e0002 */
[----:B------:R-:W-:-:S03]  /*23490*/  ULDC UR8, c[0x0][0x618] ;  /* 0x0001860000087ab9 */ /* 0x000fc60000000800 */
[----:B------:R-:W-:-:S05]  /*234a0*/  IMAD.IADD R3, R3, 0x1, R5 ;  /* 0x0000000103037824 */ /* 0x000fca00078e0205 */
[--C-:B------:R-:W-:Y:S02]  /*234b0*/  SHF.R.U64 R12, R2, UR8, R3.reuse ;  /* 0x00000008020c7c19 */ /* 0x100fe40008001203 */
[----:B------:R-:W-:Y:S01]  /*234c0*/  SHF.R.U32.HI R3, RZ, UR8, R3 ;  /* 0x00000008ff037c19 */ /* 0x000fe20008011603 */
[----:B------:R-:W-:-:S03]  /*234d0*/  ULDC UR8, c[0x0][0x608] ;  /* 0x0001820000087ab9 */ /* 0x000fc60000000800 */
[--C-:B------:R-:W-:Y:S02]  /*234e0*/  SHF.R.U32.HI R2, RZ, UR8, R3.reuse ;  /* 0x00000008ff027c19 */ /* 0x100fe40008011603 */
[----:B------:R-:W-:Y:S01]  /*234f0*/  SHF.R.U64 R13, R12, UR8, R3 ;  /* 0x000000080c0d7c19 */ /* 0x000fe20008001203 */
[----:B------:R-:W-:Y:S02]  /*23500*/  ULDC UR8, c[0x0][0x658] ;  /* 0x0001960000087ab9 */ /* 0x000fe40000000800 */
[--C-:B------:R-:W-:Y:S02]  /*23510*/  SHF.R.U32.HI R15, RZ, UR8, R2.reuse ;  /* 0x00000008ff0f7c19 */ /* 0x100fe40008011602 */
[----:B------:R-:W-:-:S03]  /*23520*/  SHF.R.U64 R14, R13, UR8, R2 ;  /* 0x000000080d0e7c19 */ /* 0x000fc60008001202 */
[----:B------:R-:W-:Y:S01]  /*23530*/  IMAD.MOV.U32 R3, RZ, RZ, R15 ;  /* 0x000000ffff037224 */ /* 0x000fe200078e000f */
[----:B------:R-:W-:Y:S01]  /*23540*/  MOV R2, R14 ;  /* 0x0000000e00027202 */ /* 0x000fe20000000f00 */
[----:B------:R-:W-:Y:S06]  /*23550*/  @!P0 BRA `(.L_x_558) ;  /* 0x0000000000288947 */ /* 0x000fec0003800000 */
        /* <DEDUP_REMOVED lines=10> */
.L_x_558:
[----:B------:R-:W-:Y:S01]  /*23600*/  ULDC UR8, c[0x0][0x648] ;  /* 0x0001920000087ab9 */ /* 0x000fe20000000800 */
[----:B------:R-:W-:Y:S01]  /*23610*/  LOP3.LUT R13, R13, UR6, RZ, 0xc0, !PT ;  /* 0x000000060d0d7c12 */ /* 0x000fe2000f8ec0ff */
[----:B------:R-:W-:Y:S01]  /*23620*/  UISETP.NE.AND UP0, UPT, UR39, URZ, UPT ;  /* 0x0000003f2700728c */ /* 0x000fe2000bf05270 */
[----:B------:R-:W-:Y:S01]  /*23630*/  SHF.R.U64 R2, R2, UR8, R3 ;  /* 0x0000000802027c19 */ /* 0x000fe20008001203 */
[----:B------:R-:W-:Y:S01]  /*23640*/  ULDC UR8, c[0x0][0x638] ;  /* 0x00018e0000087ab9 */ /* 0x000fe20000000800 */
[----:B------:R-:W-:Y:S02]  /*23650*/  LOP3.LUT R5, R12, UR4, RZ, 0xc0, !PT ;  /* 0x000000040c057c12 */ /* 0x000fe4000f8ec0ff */
[----:B------:R-:W-:Y:S01]  /*23660*/  MOV R4, 0x1 ;  /* 0x0000000100047802 */ /* 0x000fe20000000f00 */
[----:B------:R-:W-:Y:S01]  /*23670*/  IMAD.MOV R3, RZ, RZ, -R2 ;  /* 0x000000ffff037224 */ /* 0x000fe200078e0a02 */
[----:B------:R-:W-:Y:S01]  /*23680*/  PLOP3.LUT P0, PT, PT, PT, UP0, 0x40, 0x0 ;  /* 0x000000000000781c */ /* 0x000fe20003f0e808 */
[----:B------:R-:W-:Y:S01]  /*23690*/  IMAD R13, R2, UR5, R13 ;  /* 0x00000005020d7c24 */ /* 0x000fe2000f8e020d */
[----:B------:R-:W-:Y:S01]  /*236a0*/  PLOP3.LUT P1, PT, PT, PT, UP0, 0x40, 0x0 ;  /* 0x000000000000781c */ /* 0x000fe20003f2e808 */
[----:B------:R-:W-:Y:S01]  /*236b0*/  IMAD R14, R3, UR8, R14 ;  /* 0x00000008030e7c24 */ /* 0x000fe2000f8e020e */
[----:B------:R-:W-:-:S02]  /*236c0*/  ULDC UR8, c[0x0][0x610] ;  /* 0x0001840000087ab9 */ /* 0x000fc40000000800 */
[----:B------:R-:W-:Y:S01]  /*236d0*/  IMAD R8, R13, UR8, R8 ;  /* 0x000000080d087c24 */ /* 0x000fe2000f8e0208 */
[----:B------:R-:W-:Y:S02]  /*236e0*/  ULDC UR8, c[0x0][0x600] ;  /* 0x0001800000087ab9 */ /* 0x000fe40000000800 */
[----:B------:R-:W-:-:S05]  /*236f0*/  IMAD R5, R14, UR8, R5 ;  /* 0x000000080e057c24 */ /* 0x000fca000f8e0205 */
[----:B------:R-:W-:Y:S02]  /*23700*/  SEL R3, R5, R8, P0 ;  /* 0x0000000805037207 */ /* 0x000fe40000000000 */
[----:B------:R-:W-:-:S07]  /*23710*/  SEL R2, R8, R5, P1 ;  /* 0x0000000508027207 */ /* 0x000fce0000800000 */
.L_x_556:
[----:B------:R-:W-:Y:S05]  /*23720*/  BSYNC B1 ;  /* 0x0000000000017941 */ /* 0x000fea0003800000 */
.L_x_555:
[----:B------:R-:W-:-:S13]  /*23730*/  LOP3.LUT P0, RZ, R4, 0xff, RZ, 0xc0, !PT ;  /* 0x000000ff04ff7812 */ /* 0x000fda000780c0ff */
[----:B------:R-:W-:Y:S05]  /*23740*/  @P0 BRA `(.L_x_559) ;  /* 0xfffffff000e40947 */ /* 0x000fea000383ffff */
[----:B------:R-:W-:Y:S05]  /*23750*/  BSYNC B0 ;  /* 0x0000000000007941 */ /* 0x000fea0003800000 */
.L_x_548:
[----:B------:R-:W-:-:S03]  /*23760*/  UMOV UR8, 0xffffffff ;  /* 0xffffffff00087882 */ /* 0x000fc60000000000 */
[----:B------:R-:W-:Y:S05]  /*23770*/  BRA.DIV UR8, `(.L_x_560) ;  /* 0x0000000608187947 */ /* 0x000fea000b800000 */
[----:B------:R-:W-:-:S13]  /*23780*/  ELECT P6, URZ, PT ;  /* 0x00000000003f782f */ /* 0x000fda00038c0000 */
.L_x_574:
[----:B------:R-:W-:Y:S04]  /*23790*/  BSSY B0, `(.L_x_561) ;  /* 0x000002c000007945 */ /* 0x000fe80003800000 */
[----:B------:R-:W-:Y:S05]  /*237a0*/  @!P6 BRA `(.L_x_562) ;  /* 0x0000000000a8e947 */ /* 0x000fea0003800000 */
[----:B------:R-:W-:-:S04]  /*237b0*/  ULOP3.LUT UR8, UR38, 0x2, URZ, 0xfc, !UPT ;  /* 0x0000000226087892 */ /* 0x000fc8000f8efc3f */
[----:B------:R-:W-:-:S06]  /*237c0*/  UISETP.NE.AND UP0, UPT, UR8, 0x3, UPT ;  /* 0x000000030800788c */ /* 0x000fcc000bf05270 */
[----:B------:R-:W-:-:S13]  /*237d0*/  PLOP3.LUT P0, PT, PT, PT, UP0, 0x80, 0x0 ;  /* 0x000000000000781c */ /* 0x000fda0003f0f008 */
[----:B------:R-:W-:Y:S05]  /*237e0*/  @!P0 BRA `(.L_x_563) ;  /* 0x0000000000048947 */ /* 0x000fea0003800000 */
[----:B------:R-:W-:Y:S01]  /*237f0*/  BPT.TRAP 0x1 ;  /* 0x000000040000795c */ /* 0x000fe20000300000 */
.L_x_563:
[----:B------:R-:W0:Y:S01]  /*23800*/  S2R R3, SR_CgaCtaId ;  /* 0x0000000000037919 */ /* 0x000e220000008800 */
[----:B------:R-:W-:-:S04]  /*23810*/  MOV R0, 0x400 ;  /* 0x0000040000007802 */ /* 0x000fc80000000f00 */
[----:B0-----:R-:W-:Y:S02]  /*23820*/  LEA R3, R3, R0, 0x18 ;  /* 0x0000000003037211 */ /* 0x001fe400078ec0ff */
[----:B------:R-:W-:-:S03]  /*23830*/  SHF.L.U32 R0, R7, 0x1f, RZ ;  /* 0x0000001f07007819 */ /* 0x000fc600000006ff */
[----:B------:R-:W-:-:S04]  /*23840*/  VIADD R3, R3, 0x20 ;  /* 0x0000002003037836 */ /* 0x000fc80000000000 */
[----:B------:R-:W-:-:S04]  /*23850*/  IMAD R5, R6, 0x8, R3 ;  /* 0x0000000806057824 */ /* 0x000fc800078e0203 */
[----:B------:R-:W0:Y:S02]  /*23860*/  SYNCS.PHASECHK.TRANS64.TRYWAIT P0, [R5+URZ], R0 ;  /* 0x00000000050075a7 */ /* 0x000e24000800017f */
[----:B0-----:R-:W-:Y:S05]  /*23870*/  @!P0 BRA `(.L_x_564) ;  /* 0x0000000000f88947 */ /* 0x001fea0003800000 */
.L_x_575:
[----:B------:R-:W-:-:S04]  /*23880*/  IADD3 R6, R6, 0x1, RZ ;  /* 0x0000000106067810 */ /* 0x000fc80007ffe0ff */
[----:B------:R-:W-:-:S04]  /*23890*/  ISETP.NE.AND P0, PT, R6, 0x4, PT ;  /* 0x000000040600780c */ /* 0x000fc80003f05270 */
[----:B0-----:R-:W-:Y:S02]  /*238a0*/  SEL R0, RZ, 0x1, P0 ;  /* 0x00000001ff007807 */ /* 0x001fe40000000000 */
[----:B------:R-:W-:Y:S02]  /*238b0*/  SEL R6, R6, RZ, P0 ;  /* 0x000000ff06067207 */ /* 0x000fe40000000000 */
[----:B------:R-:W-:-:S03]  /*238c0*/  LOP3.LUT R7, R7, R0, RZ, 0x3c, !PT ;  /* 0x0000000007077212 */ /* 0x000fc600078e3cff */
[----:B------:R-:W-:Y:S01]  /*238d0*/  IMAD R5, R6, 0x8, R3 ;  /* 0x0000000806057824 */ /* 0x000fe200078e0203 */
[----:B------:R-:W-:-:S04]  /*238e0*/  SHF.L.U32 R0, R7, 0x1f, RZ ;  /* 0x0000001f07007819 */ /* 0x000fc800000006ff */
[----:B------:R-:W0:Y:S02]  /*238f0*/  SYNCS.PHASECHK.TRANS64.TRYWAIT P0, [R5+URZ], R0 ;  /* 0x00000000050075a7 */ /* 0x000e24000800017f */
[----:B0-----:R-:W-:Y:S05]  /*23900*/  @!P0 BRA `(.L_x_565) ;  /* 0x0000000000e88947 */ /* 0x001fea0003800000 */
.L_x_576:
[----:B0-----:R-:W-:-:S05]  /*23910*/  VIADD R0, R6, 0x1 ;  /* 0x0000000106007836 */ /* 0x001fca0000000000 */
[----:B------:R-:W-:-:S04]  /*23920*/  ISETP.NE.AND P0, PT, R0, 0x4, PT ;  /* 0x000000040000780c */ /* 0x000fc80003f05270 */
[----:B------:R-:W-:Y:S02]  /*23930*/  SEL R2, RZ, 0x1, P0 ;  /* 0x00000001ff027807 */ /* 0x000fe40000000000 */
[----:B------:R-:W-:Y:S02]  /*23940*/  SEL R4, R0, RZ, P0 ;  /* 0x000000ff00047207 */ /* 0x000fe40000000000 */
[----:B------:R-:W-:Y:S02]  /*23950*/  LOP3.LUT R7, R7, R2, RZ, 0x3c, !PT ;  /* 0x0000000207077212 */ /* 0x000fe400078e3cff */
[----:B------:R-:W-:Y:S02]  /*23960*/  LEA R5, R4, R3, 0x3 ;  /* 0x0000000304057211 */ /* 0x000fe400078e18ff */
[----:B------:R-:W-:-:S04]  /*23970*/  SHF.L.U32 R0, R7, 0x1f, RZ ;  /* 0x0000001f07007819 */ /* 0x000fc800000006ff */
[----:B------:R-:W0:Y:S02]  /*23980*/  SYNCS.PHASECHK.TRANS64.TRYWAIT P0, [R5+URZ], R0 ;  /* 0x00000000050075a7 */ /* 0x000e24000800017f */
[----:B0-----:R-:W-:Y:S05]  /*23990*/  @!P0 BRA `(.L_x_566) ;  /* 0x0000000000d88947 */ /* 0x001fea0003800000 */
.L_x_577:
[----:B0-----:R-:W-:-:S05]  /*239a0*/  VIADD R0, R4, 0x1 ;  /* 0x0000000104007836 */ /* 0x001fca0000000000 */
[----:B------:R-:W-:-:S04]  /*239b0*/  ISETP.NE.AND P0, PT, R0, 0x4, PT ;  /* 0x000000040000780c */ /* 0x000fc80003f05270 */
[----:B------:R-:W-:Y:S02]  /*239c0*/  SEL R2, RZ, 0x1, P0 ;  /* 0x00000001ff027807 */ /* 0x000fe40000000000 */
[----:B------:R-:W-:Y:S02]  /*239d0*/  SEL R0, R0, RZ, P0 ;  /* 0x000000ff00007207 */ /* 0x000fe40000000000 */
[----:B------:R-:W-:-:S03]  /*239e0*/  LOP3.LUT R2, R7, R2, RZ, 0x3c, !PT ;  /* 0x0000000207027212 */ /* 0x000fc600078e3cff */
[----:B------:R-:W-:Y:S01]  /*239f0*/  IMAD R3, R0, 0x8, R3 ;  /* 0x0000000800037824 */ /* 0x000fe200078e0203 */
[----:B------:R-:W-:-:S07]  /*23a00*/  SHF.L.U32 R0, R2, 0x1f, RZ ;  /* 0x0000001f02007819 */ /* 0x000fce00000006ff */
.L_x_567:
[----:B0-----:R0:W1:Y:S02]  /*23a10*/  SYNCS.PHASECHK.TRANS64.TRYWAIT P0, [R3+URZ], R0 ;  /* 0x00000000030075a7 */ /* 0x001064000800017f */
[----:B-1----:R-:W-:Y:S05]  /*23a20*/  @!P0 NANOSLEEP.SYNCS 0x989680 ;  /* 0x009896800000895d */ /* 0x002fea0003900000 */
[----:B------:R-:W1:Y:S02]  /*23a30*/  @!P0 SYNCS.PHASECHK.TRANS64 P0, [R3+URZ], R0 ;  /* 0x00000000030085a7 */ /* 0x000e64000800007f */
[----:B-1----:R-:W-:Y:S05]  /*23a40*/  @!P0 BRA `(.L_x_567) ;  /* 0xfffffffc00f08947 */ /* 0x002fea000383ffff */
.L_x_562:
[----:B------:R-:W-:Y:S05]  /*23a50*/  BSYNC B0 ;  /* 0x0000000000007941 */ /* 0x000fea0003800000 */
.L_x_561:
[----:B------:R-:W-:Y:S05]  /*23a60*/  EXIT ;  /* 0x000000000000794d */ /* 0x000fea0003800000 */
.L_x_21:
[----:B-1----:R1:W2:Y:S02]  /*23a70*/  SYNCS.PHASECHK.TRANS64.TRYWAIT P1, [R4+URZ], R3 ;  /* 0x00000003040075a7 */ /* 0x0022a4000802017f */
[----:B--2---:R-:W-:Y:S05]  /*23a80*/  @!P1 NANOSLEEP.SYNCS 0x989680 ;  /* 0x009896800000995d */ /* 0x004fea0003900000 */
[----:B------:R-:W2:Y:S02]  /*23a90*/  @!P1 SYNCS.PHASECHK.TRANS64 P1, [R4+URZ], R3 ;  /* 0x00000003040095a7 */ /* 0x000ea4000802007f */
[----:B--2---:R-:W-:Y:S05]  /*23aa0*/  @!P1 BRA `(.L_x_21) ;  /* 0xfffffffc00f09947 */ /* 0x004fea000383ffff */
[----:B------:R-:W-:Y:S05]  /*23ab0*/  BRA `(.L_x_20) ;  /* 0xfffffddc00107947 */ /* 0x000fea000383ffff */
.L_x_26:
[----:B-1----:R1:W2:Y:S02]  /*23ac0*/  SYNCS.PHASECHK.TRANS64.TRYWAIT P1, [R3+URZ], R4 ;  /* 0x00000004030075a7 */ /* 0x0022a4000802017f */
[----:B--2---:R-:W-:Y:S05]  /*23ad0*/  @!P1 NANOSLEEP.SYNCS 0x989680 ;  /* 0x009896800000995d */ /* 0x004fea0003900000 */
[----:B------:R-:W2:Y:S02]  /*23ae0*/  @!P1 SYNCS.PHASECHK.TRANS64 P1, [R3+URZ], R4 ;  /* 0x00000004030095a7 */ /* 0x000ea4000802007f */
[----:B--2---:R-:W-:Y:S05]  /*23af0*/  @!P1 BRA `(.L_x_26) ;  /* 0xfffffffc00f09947 */ /* 0x004fea000383ffff */
[----:B------:R-:W-:Y:S05]  /*23b00*/  BRA `(.L_x_25) ;  /* 0xfffffe50009c7947 */ /* 0x000fea000383ffff */
.L_x_549:
[----:B------:R-:W-:Y:S01]  /*23b10*/  BSSY B1, `(.L_x_568) ;  /* 0x0000006000017945 */ /* 0x000fe20003800000 */
[----:B------:R-:W-:-:S07]  /*23b20*/  MOV R15, 0xffffffff ;  /* 0xffffffff000f7802 */ /* 0x000fce0000000f00 */
[----:B------:R-:W-:Y:S05]  /*23b30*/  WARPSYNC.COLLECTIVE R15, `(.L_x_569) ;  /* 0x000000000f0c7348 */ /* 0x000fea0003c00000 */
[----:B------:R-:W-:Y:S02]  /*23b40*/  ELECT P6, UR62, PT ;  /* 0x00000000003e782f */ /* 0x000fe400038c0000 */
[----:B------:R-:W-:Y:S01]  /*23b50*/  MOV R14, UR62 ;  /* 0x0000003e000e7c02 */ /* 0x000fe20008000f00 */
[----:B------:R-:W-:Y:S10]  /*23b60*/  ENDCOLLECTIVE ;  /* 0x000000000000791b */ /* 0x000ff40003800000 */
.L_x_569:
[----:B------:R-:W-:Y:S05]  /*23b70*/  BSYNC B1 ;  /* 0x0000000000017941 */ /* 0x000fea0003800000 */
.L_x_568:
[----:B------:R-:W-:Y:S05]  /*23b80*/  BRA `(.L_x_570) ;  /* 0xffffffec00e07947 */ /* 0x000fea000383ffff */
.L_x_552:
[----:B0-----:R0:W1:Y:S02]  /*23b90*/  SYNCS.PHASECHK.TRANS64.TRYWAIT P0, [R15+URZ+0x20], R14 ;  /* 0x0000200e0f0075a7 */ /* 0x001064000800017f */
[----:B-1----:R-:W-:Y:S05]  /*23ba0*/  @!P0 NANOSLEEP.SYNCS 0x989680 ;  /* 0x009896800000895d */ /* 0x002fea0003900000 */
[----:B------:R-:W1:Y:S02]  /*23bb0*/  @!P0 SYNCS.PHASECHK.TRANS64 P0, [R15+URZ+0x20], R14 ;  /* 0x0000200e0f0085a7 */ /* 0x000e64000800007f */
[----:B-1----:R-:W-:Y:S05]  /*23bc0*/  @!P0 BRA `(.L_x_552) ;  /* 0xfffffffc00f08947 */ /* 0x002fea000383ffff */
[----:B------:R-:W-:Y:S05]  /*23bd0*/  BRA `(.L_x_571) ;  /* 0xfffffff000107947 */ /* 0x000fea000383ffff */
.L_x_560:
[----:B------:R-:W-:Y:S01]  /*23be0*/  BSSY B0, `(.L_x_572) ;  /* 0x0000006000007945 */ /* 0x000fe20003800000 */
[----:B------:R-:W-:-:S07]  /*23bf0*/  IMAD.MOV.U32 R15, RZ, RZ, -0x1 ;  /* 0xffffffffff0f7424 */ /* 0x000fce00078e00ff */
[----:B------:R-:W-:Y:S05]  /*23c00*/  WARPSYNC.COLLECTIVE R15, `(.L_x_573) ;  /* 0x000000000f0c7348 */ /* 0x000fea0003c00000 */
[----:B------:R-:W-:Y:S02]  /*23c10*/  ELECT P6, UR62, PT ;  /* 0x00000000003e782f */ /* 0x000fe400038c0000 */
[----:B------:R-:W-:Y:S01]  /*23c20*/  MOV R14, UR62 ;  /* 0x0000003e000e7c02 */ /* 0x000fe20008000f00 */
[----:B------:R-:W-:Y:S10]  /*23c30*/  ENDCOLLECTIVE ;  /* 0x000000000000791b */ /* 0x000ff40003800000 */
.L_x_573:
[----:B------:R-:W-:Y:S05]  /*23c40*/  BSYNC B0 ;  /* 0x0000000000007941 */ /* 0x000fea0003800000 */
.L_x_572:
[----:B------:R-:W-:Y:S05]  /*23c50*/  BRA `(.L_x_574) ;  /* 0xfffffff800cc7947 */ /* 0x000fea000383ffff */
.L_x_564:
[----:B0-----:R0:W1:Y:S02]  /*23c60*/  SYNCS.PHASECHK.TRANS64.TRYWAIT P0, [R5+URZ], R0 ;  /* 0x00000000050075a7 */ /* 0x001064000800017f */
[----:B-1----:R-:W-:Y:S05]  /*23c70*/  @!P0 NANOSLEEP.SYNCS 0x989680 ;  /* 0x009896800000895d */ /* 0x002fea0003900000 */
[----:B------:R-:W1:Y:S02]  /*23c80*/  @!P0 SYNCS.PHASECHK.TRANS64 P0, [R5+URZ], R0 ;  /* 0x00000000050085a7 */ /* 0x000e64000800007f */
[----:B-1----:R-:W-:Y:S05]  /*23c90*/  @!P0 BRA `(.L_x_564) ;  /* 0xfffffffc00f08947 */ /* 0x002fea000383ffff */
[----:B------:R-:W-:Y:S05]  /*23ca0*/  BRA `(.L_x_575) ;  /* 0xfffffff800f47947 */ /* 0x000fea000383ffff */
.L_x_565:
[----:B0-----:R0:W1:Y:S02]  /*23cb0*/  SYNCS.PHASECHK.TRANS64.TRYWAIT P0, [R5+URZ], R0 ;  /* 0x00000000050075a7 */ /* 0x001064000800017f */
[----:B-1----:R-:W-:Y:S05]  /*23cc0*/  @!P0 NANOSLEEP.SYNCS 0x989680 ;  /* 0x009896800000895d */ /* 0x002fea0003900000 */
[----:B------:R-:W1:Y:S02]  /*23cd0*/  @!P0 SYNCS.PHASECHK.TRANS64 P0, [R5+URZ], R0 ;  /* 0x00000000050085a7 */ /* 0x000e64000800007f */
[----:B-1----:R-:W-:Y:S05]  /*23ce0*/  @!P0 BRA `(.L_x_565) ;  /* 0xfffffffc00f08947 */ /* 0x002fea000383ffff */
[----:B------:R-:W-:Y:S05]  /*23cf0*/  BRA `(.L_x_576) ;  /* 0xfffffffc00047947 */ /* 0x000fea000383ffff */
.L_x_566:
[----:B0-----:R0:W1:Y:S02]  /*23d00*/  SYNCS.PHASECHK.TRANS64.TRYWAIT P0, [R5+URZ], R0 ;  /* 0x00000000050075a7 */ /* 0x001064000800017f */
[----:B-1----:R-:W-:Y:S05]  /*23d10*/  @!P0 NANOSLEEP.SYNCS 0x989680 ;  /* 0x009896800000895d */ /* 0x002fea0003900000 */
[----:B------:R-:W1:Y:S02]  /*23d20*/  @!P0 SYNCS.PHASECHK.TRANS64 P0, [R5+URZ], R0 ;  /* 0x00000000050085a7 */ /* 0x000e64000800007f */
[----:B-1----:R-:W-:Y:S05]  /*23d30*/  @!P0 BRA `(.L_x_566) ;  /* 0xfffffffc00f08947 */ /* 0x002fea000383ffff */
[----:B------:R-:W-:Y:S05]  /*23d40*/  BRA `(.L_x_577) ;  /* 0xfffffffc00147947 */ /* 0x000fea000383ffff */
.L_x_578:
[----:B------:R-:W-:-:S00]  /*23d50*/  BRA `(.L_x_578) ;  /* 0xfffffffc00fc7947 */ /* 0x000fc0000383ffff */
[----:B------:R-:W-:-:S00]  /*23d60*/  NOP ;  /* 0x0000000000007918 */ /* 0x000fc00000000000 */
        /* <DEDUP_REMOVED lines=9> */
.L_x_579:


//--------------------- .nv.global.init           --------------------------
	.section	.nv.global.init,"aw",@progbits
.nv.global.init:
	.type		$str$22,@object
	.size		$str$22,($str$23 - $str$22)
$str$22:
        /*0000*/ 	.byte	0x6b, 0x5f, 0x74, 0x69, 0x6c, 0x65, 0x5f, 0x63, 0x6f, 0x75, 0x6e, 0x74, 0x20, 0x3e, 0x3d, 0x20
        /*0010*/ 	.byte	0x31, 0x00
	.type		$str$23,@object
	.size		$str$23,(__unnamed_1 - $str$23)
$str$23:
        /*0012*/ 	.byte	0x2f, 0x74, 0x6d, 0x70, 0x2f, 0x63, 0x75, 0x74, 0x6c, 0x61, 0x73, 0x73, 0x5f, 0x73, 0x77, 0x65
        /*0022*/ 	.byte	0x65, 0x70, 0x5f, 0x73, 0x72, 0x63, 0x2f, 0x69, 0x6e, 0x63, 0x6c, 0x75, 0x64, 0x65, 0x2f, 0x63
        /*0032*/ 	.byte	0x75, 0x74, 0x6c, 0x61, 0x73, 0x73, 0x2f, 0x67, 0x65, 0x6d, 0x6d, 0x2f, 0x63, 0x6f, 0x6c, 0x6c
        /*0042*/ 	.byte	0x65, 0x63, 0x74, 0x69, 0x76, 0x65, 0x2f, 0x73, 0x6d, 0x39, 0x30, 0x5f, 0x6d, 0x6d, 0x61, 0x5f
        /*0052*/ 	.byte	0x74, 0x6d, 0x61, 0x5f, 0x67, 0x6d, 0x6d, 0x61, 0x5f, 0x73, 0x73, 0x5f, 0x77, 0x61, 0x72, 0x70
        /*0062*/ 	.byte	0x73, 0x70, 0x65, 0x63, 0x69, 0x61, 0x6c, 0x69, 0x7a, 0x65, 0x64, 0x2e, 0x68, 0x70, 0x70, 0x00
	.type		__unnamed_1,@object
	.size		__unnamed_1,(.L_0 - __unnamed_1)
__unnamed_1:
        /* <DEDUP_REMOVED lines=182> */
        /*0bd2*/ 	.byte	0x79, 0x5d, 0x00
.L_0:


//--------------------- .nv.shared._ZN7cutlass13device_kernelINS_4gemm6kernel13GemmUniversalIN4cute5tupleIJiiiiEEENS1_10collective13CollectiveMmaINS1_34MainloopSm90TmaGmmaWarpSpecializedILi4ENS5_IJNS4_1CILi2EEENSA_ILi1EEESC_EEENS1_35KernelTmaWarpSpecializedCooperativeEEENS5_IJNSA_ILi256EEESG_NSA_ILi128EEEEEENS_10bfloat16_tENS5_IJlSC_lEEESJ_SK_NS4_8TiledMMAINS4_8MMA_AtomIJNS4_4SM904GMMA28MMA_64x256x16_F32BF16BF16_SSILNSO_5MajorE0ELSQ_0ELNSO_7ScaleInE1ELSR_1EEEEEENS4_6LayoutISD_NS5_IJSC_NSA_ILi0EEESV_EEEEENS5_IJNS4_10UnderscoreESY_SY_EEEEENS4_13SM90_TMA_LOADENS4_14ComposedLayoutINS4_7SwizzleILi3ELi4ELi3EEENS4_18smem_ptr_flag_bitsILi16EEENSU_INS5_IJNSA_ILi8EEENSA_ILi64EEEEEENS5_IJS18_SC_EEEEEEEvNS4_8identityENS4_23SM90_TMA_LOAD_MULTICASTES1C_vS1D_EENS_8epilogue10collective6detail29Sm90TmaWarpSpecializedAdapterINS1H_15DefaultEpilogueISJ_SK_SK_NS1G_6thread17LinearCombinationISJ_Li1EffLNS1L_9ScaleType4KindE0ELNS_15FloatRoundStyleE2ESJ_EENS1_15EpilogueDefaultEEEEEvvEEEEvNT_6ParamsE --------------------------
	.section	.nv.shared._ZN7cutlass13device_kernelINS_4gemm6kernel13GemmUniversalIN4cute5tupleIJiiiiEEENS1_10collective13CollectiveMmaINS1_34MainloopSm90TmaGmmaWarpSpecializedILi4ENS5_IJNS4_1CILi2EEENSA_ILi1EEESC_EEENS1_35KernelTmaWarpSpecializedCooperativeEEENS5_IJNSA_ILi256EEESG_NSA_ILi128EEEEEENS_10bfloat16_tENS5_IJlSC_lEEESJ_SK_NS4_8TiledMMAINS4_8MMA_AtomIJNS4_4SM904GMMA28MMA_64x256x16_F32BF16BF16_SSILNSO_5MajorE0ELSQ_0ELNSO_7ScaleInE1ELSR_1EEEEEENS4_6LayoutISD_NS5_IJSC_NSA_ILi0EEESV_EEEEENS5_IJNS4_10UnderscoreESY_SY_EEEEENS4_13SM90_TMA_LOADENS4_14ComposedLayoutINS4_7SwizzleILi3ELi4ELi3EEENS4_18smem_ptr_flag_bitsILi16EEENSU_INS5_IJNSA_ILi8EEENSA_ILi64EEEEEENS5_IJS18_SC_EEEEEEEvNS4_8identityENS4_23SM90_TMA_LOAD_MULTICASTES1C_vS1D_EENS_8epilogue10collective6detail29Sm90TmaWarpSpecializedAdapterINS1H_15DefaultEpilogueISJ_SK_SK_NS1G_6thread17LinearCombinationISJ_Li1EffLNS1L_9ScaleType4KindE0ELNS_15FloatRoundStyleE2ESJ_EENS1_15EpilogueDefaultEEEEEvvEEEEvNT_6ParamsE,"aw",@nobits
	.sectionflags	@""
	.align	16
	.zero		1024


//--------------------- .nv.shared.reserved.0     --------------------------
	.section	.nv.shared.reserved.0,"aw",@nobits
	.weak		__nv_reservedSMEM_offset_0_alias
	.size		__nv_reservedSMEM_offset_0_alias, 0, 0
	.other		__nv_reservedSMEM_offset_0_alias,@"STO_CUDA_RESERVED_SHARED STV_DEFAULT"
__nv_reservedSMEM_offset_0_alias:
	.zero		0


//--------------------- .nv.global                --------------------------
	.section	.nv.global,"aw",@nobits
.nv.global:
	.type		_ZN39_INTERNAL_3b049ef3_4_k_cu_eec85982_37344cute1_E,@object
	.size		_ZN39_INTERNAL_3b049ef3_4_k_cu_eec85982_37344cute1_E,(_ZN39_INTERNAL_3b049ef3_4_k_cu_eec85982_37344cuda3std3__45__cpo6cbeginE - _ZN39_INTERNAL_3b049ef3_4_k_cu_eec85982_37344cute1_E)
_ZN39_INTERNAL_3b049ef3_4_k_cu_eec85982_37344cute1_E:
	.zero		1
	.type		_ZN39_INTERNAL_3b049ef3_4_k_cu_eec85982_37344cuda3std3__45__cpo6cbeginE,@object
	.size		_ZN39_INTERNAL_3b049ef3_4_k_cu_eec85982_37344cuda3std3__45__cpo6cbeginE,(_ZN39_INTERNAL_3b049ef3_4_k_cu_eec85982_37344cuda3std3__48in_placeE - _ZN39_INTERNAL_3b049ef3_4_k_cu_eec85982_37344cuda3std3__45__cpo6cbeginE)
_ZN39_INTERNAL_3b049ef3_4_k_cu_eec85982_37344cuda3std3__45__cpo6cbeginE:
	.zero		1
	.type		_ZN39_INTERNAL_3b049ef3_4_k_cu_eec85982_37344cuda3std3__48in_placeE,@object
	.size		_ZN39_INTERNAL_3b049ef3_4_k_cu_eec85982_37344cuda3std3__48in_placeE,(_ZN39_INTERNAL_3b049ef3_4_k_cu_eec85982_37344cuda3std6ranges3__45__cpo9iter_moveE - _ZN39_INTERNAL_3b049ef3_4_k_cu_eec85982_37344cuda3std3__48in_placeE)
_ZN39_INTERNAL_3b049ef3_4_k_cu_eec85982_37344cuda3std3__48in_placeE:
	.zero		1
	.type		_ZN39_INTERNAL_3b049ef3_4_k_cu_eec85982_37344cuda3std6ranges3__45__cpo9iter_moveE,@object
	.size		_ZN39_INTERNAL_3b049ef3_4_k_cu_eec85982_37344cuda3std6ranges3__45__cpo9iter_moveE,(_ZN39_INTERNAL_3b049ef3_4_k_cu_eec85982_37344cuda3std3__45__cpo5beginE - _ZN39_INTERNAL_3b049ef3_4_k_cu_eec85982_37344cuda3std6ranges3__45__cpo9iter_moveE)
_ZN39_INTERNAL_3b049ef3_4_k_cu_eec85982_37344cuda3std6ranges3__45__cpo9iter_moveE:
	.zero		1
	.type		_ZN39_INTERNAL_3b049ef3_4_k_cu_eec85982_37344cuda3std3__45__cpo5beginE,@object
	.size		_ZN39_INTERNAL_3b049ef3_4_k_cu_eec85982_37344cuda3std3__45__cpo5beginE,(_ZN39_INTERNAL_3b049ef3_4_k_cu_eec85982_37344cuda3std3__441_GLOBAL__N__3b049ef3_4_k_cu_eec85982_37346ignoreE - _ZN39_INTERNAL_3b049ef3_4_k_cu_eec85982_37344cuda3std3__45__cpo5beginE)
_ZN39_INTERNAL_3b049ef3_4_k_cu_eec85982_37344cuda3std3__45__cpo5beginE:
	.zero		1
	.type		_ZN39_INTERNAL_3b049ef3_4_k_cu_eec85982_37344cuda3std3__441_GLOBAL__N__3b049ef3_4_k_cu_eec85982_37346ignoreE,@object
	.size		_ZN39_INTERNAL_3b049ef3_4_k_cu_eec85982_37344cuda3std3__441_GLOBAL__N__3b049ef3_4_k_cu_eec85982_37346ignoreE,(_ZN39_INTERNAL_3b049ef3_4_k_cu_eec85982_37344cute7productE - _ZN39_INTERNAL_3b049ef3_4_k_cu_eec85982_37344cuda3std3__441_GLOBAL__N__3b049ef3_4_k_cu_eec85982_37346ignoreE)
_ZN39_INTERNAL_3b049ef3_4_k_cu_eec85982_37344cuda3std3__441_GLOBAL__N__3b049ef3_4_k_cu_eec85982_37346ignoreE:
	.zero		1
	.type		_ZN39_INTERNAL_3b049ef3_4_k_cu_eec85982_37344cute7productE,@object
	.size		_ZN39_INTERNAL_3b049ef3_4_k_cu_eec85982_37344cute7productE,(_ZN39_INTERNAL_3b049ef3_4_k_cu_eec85982_37344cuda3std3__45__cpo3endE - _ZN39_INTERNAL_3b049ef3_4_k_cu_eec85982_37344cute7productE)
_ZN39_INTERNAL_3b049ef3_4_k_cu_eec85982_37344cute7productE:
	.zero		1
	.type		_ZN39_INTERNAL_3b049ef3_4_k_cu_eec85982_37344cuda3std3__45__cpo3endE,@object
	.size		_ZN39_INTERNAL_3b049ef3_4_k_cu_eec85982_37344cuda3std3__45__cpo3endE,(_ZN39_INTERNAL_3b049ef3_4_k_cu_eec85982_37344cuda3std3__419piecewise_constructE - _ZN39_INTERNAL_3b049ef3_4_k_cu_eec85982_37344cuda3std3__45__cpo3endE)
_ZN39_INTERNAL_3b049ef3_4_k_cu_eec85982_37344cuda3std3__45__cpo3endE:
	.zero		1
	.type		_ZN39_INTERNAL_3b049ef3_4_k_cu_eec85982_37344cuda3std3__419piecewise_constructE,@object
	.size		_ZN39_INTERNAL_3b049ef3_4_k_cu_eec85982_37344cuda3std3__419piecewise_constructE,(_ZN39_INTERNAL_3b049ef3_4_k_cu_eec85982_37344cuda3std3__45__cpo4cendE - _ZN39_INTERNAL_3b049ef3_4_k_cu_eec85982_37344cuda3std3__419piecewise_constructE)
_ZN39_INTERNAL_3b049ef3_4_k_cu_eec85982_37344cuda3std3__419piecewise_constructE:
	.zero		1
	.type		_ZN39_INTERNAL_3b049ef3_4_k_cu_eec85982_37344cuda3std3__45__cpo4cendE,@object
	.size		_ZN39_INTERNAL_3b049ef3_4_k_cu_eec85982_37344cuda3std3__45__cpo4cendE,(_ZN39_INTERNAL_3b049ef3_4_k_cu_eec85982_37344cuda3std6ranges3__45__cpo4swapE - _ZN39_INTERNAL_3b049ef3_4_k_cu_eec85982_37344cuda3std3__45__cpo4cendE)
_ZN39_INTERNAL_3b049ef3_4_k_cu_eec85982_37344cuda3std3__45__cpo4cendE:
	.zero		1
	.type		_ZN39_INTERNAL_3b049ef3_4_k_cu_eec85982_37344cuda3std6ranges3__45__cpo4swapE,@object
	.size		_ZN39_INTERNAL_3b049ef3_4_k_cu_eec85982_37344cuda3std6ranges3__45__cpo4swapE,(.L_8 - _ZN39_INTERNAL_3b049ef3_4_k_cu_eec85982_37344cuda3std6ranges3__45__cpo4swapE)
_ZN39_INTERNAL_3b049ef3_4_k_cu_eec85982_37344cuda3std6ranges3__45__cpo4swapE:
	.zero		1
.L_8:


//--------------------- .nv.constant0._ZN7cutlass13device_kernelINS_4gemm6kernel13GemmUniversalIN4cute5tupleIJiiiiEEENS1_10collective13CollectiveMmaINS1_34MainloopSm90TmaGmmaWarpSpecializedILi4ENS5_IJNS4_1CILi2EEENSA_ILi1EEESC_EEENS1_35KernelTmaWarpSpecializedCooperativeEEENS5_IJNSA_ILi256EEESG_NSA_ILi128EEEEEENS_10bfloat16_tENS5_IJlSC_lEEESJ_SK_NS4_8TiledMMAINS4_8MMA_AtomIJNS4_4SM904GMMA28MMA_64x256x16_F32BF16BF16_SSILNSO_5MajorE0ELSQ_0ELNSO_7ScaleInE1ELSR_1EEEEEENS4_6LayoutISD_NS5_IJSC_NSA_ILi0EEESV_EEEEENS5_IJNS4_10UnderscoreESY_SY_EEEEENS4_13SM90_TMA_LOADENS4_14ComposedLayoutINS4_7SwizzleILi3ELi4ELi3EEENS4_18smem_ptr_flag_bitsILi16EEENSU_INS5_IJNSA_ILi8EEENSA_ILi64EEEEEENS5_IJS18_SC_EEEEEEEvNS4_8identityENS4_23SM90_TMA_LOAD_MULTICASTES1C_vS1D_EENS_8epilogue10collective6detail29Sm90TmaWarpSpecializedAdapterINS1H_15DefaultEpilogueISJ_SK_SK_NS1G_6thread17LinearCombinationISJ_Li1EffLNS1L_9ScaleType4KindE0ELNS_15FloatRoundStyleE2ESJ_EENS1_15EpilogueDefaultEEEEEvvEEEEvNT_6ParamsE --------------------------
	.section	.nv.constant0._ZN7cutlass13device_kernelINS_4gemm6kernel13GemmUniversalIN4cute5tupleIJiiiiEEENS1_10collective13CollectiveMmaINS1_34MainloopSm90TmaGmmaWarpSpecializedILi4ENS5_IJNS4_1CILi2EEENSA_ILi1EEESC_EEENS1_35KernelTmaWarpSpecializedCooperativeEEENS5_IJNSA_ILi256EEESG_NSA_ILi128EEEEEENS_10bfloat16_tENS5_IJlSC_lEEESJ_SK_NS4_8TiledMMAINS4_8MMA_AtomIJNS4_4SM904GMMA28MMA_64x256x16_F32BF16BF16_SSILNSO_5MajorE0ELSQ_0ELNSO_7ScaleInE1ELSR_1EEEEEENS4_6LayoutISD_NS5_IJSC_NSA_ILi0EEESV_EEEEENS5_IJNS4_10UnderscoreESY_SY_EEEEENS4_13SM90_TMA_LOADENS4_14ComposedLayoutINS4_7SwizzleILi3ELi4ELi3EEENS4_18smem_ptr_flag_bitsILi16EEENSU_INS5_IJNSA_ILi8EEENSA_ILi64EEEEEENS5_IJS18_SC_EEEEEEEvNS4_8identityENS4_23SM90_TMA_LOAD_MULTICASTES1C_vS1D_EENS_8epilogue10collective6detail29Sm90TmaWarpSpecializedAdapterINS1H_15DefaultEpilogueISJ_SK_SK_NS1G_6thread17LinearCombinationISJ_Li1EffLNS1L_9ScaleType4KindE0ELNS_15FloatRoundStyleE2ESJ_EENS1_15EpilogueDefaultEEEEEvvEEEEvNT_6ParamsE,"a",@progbits
	.sectionflags	@""
	.align	4
.nv.constant0._ZN7cutlass13device_kernelINS_4gemm6kernel13GemmUniversalIN4cute5tupleIJiiiiEEENS1_10collective13CollectiveMmaINS1_34MainloopSm90TmaGmmaWarpSpecializedILi4ENS5_IJNS4_1CILi2EEENSA_ILi1EEESC_EEENS1_35KernelTmaWarpSpecializedCooperativeEEENS5_IJNSA_ILi256EEESG_NSA_ILi128EEEEEENS_10bfloat16_tENS5_IJlSC_lEEESJ_SK_NS4_8TiledMMAINS4_8MMA_AtomIJNS4_4SM904GMMA28MMA_64x256x16_F32BF16BF16_SSILNSO_5MajorE0ELSQ_0ELNSO_7ScaleInE1ELSR_1EEEEEENS4_6LayoutISD_NS5_IJSC_NSA_ILi0EEESV_EEEEENS5_IJNS4_10UnderscoreESY_SY_EEEEENS4_13SM90_TMA_LOADENS4_14ComposedLayoutINS4_7SwizzleILi3ELi4ELi3EEENS4_18smem_ptr_flag_bitsILi16EEENSU_INS5_IJNSA_ILi8EEENSA_ILi64EEEEEENS5_IJS18_SC_EEEEEEEvNS4_8identityENS4_23SM90_TMA_LOAD_MULTICASTES1C_vS1D_EENS_8epilogue10collective6detail29Sm90TmaWarpSpecializedAdapterINS1H_15DefaultEpilogueISJ_SK_SK_NS1G_6thread17LinearCombinationISJ_Li1EffLNS1L_9ScaleType4KindE0ELNS_15FloatRoundStyleE2ESJ_EENS1_15EpilogueDefaultEEEEEvvEEEEvNT_6ParamsE:
	.zero		1664


//--------------------- SYMBOLS --------------------------

	.type		.nv.reservedSmem.offset0,@object
	.size		.nv.reservedSmem.offset0,0x4
	.type		__assertfail,@function
